// auto-generated by cutlass_sweep.gemm — config: {"arch": "sm_90", "cluster_m": 1, "cluster_n": 1, "dtype": "fp16", "dtype_b": "fp16", "layout": "nt", "stages": 7, "tile_k": 64, "tile_m": 64, "tile_n": 256}
#include "cutlass/cutlass.h"
#include "cutlass/gemm/collective/collective_builder.hpp"
#include "cutlass/gemm/device/gemm_universal_adapter.h"
#include "cutlass/gemm/kernel/gemm_universal.hpp"
#include "cutlass/epilogue/collective/collective_builder.hpp"

using ElemA = cutlass::half_t;
using ElemB = cutlass::half_t;
using ElemCD = cutlass::half_t;
using Acc  = float;
using TileShape    = cute::Shape<cute::_64, cute::_256, cute::_64>;
using ClusterShape = cute::Shape<cute::_1, cute::_1, cute::_1>;

using CollectiveEpilogue = typename cutlass::epilogue::collective::CollectiveBuilder<
    cutlass::arch::Sm90, cutlass::arch::OpClassTensorOp,
    TileShape, ClusterShape,
    cutlass::epilogue::collective::EpilogueTileAuto,
    Acc, Acc,
    ElemCD, cutlass::layout::RowMajor, 128 / cutlass::sizeof_bits<ElemCD>::value,
    ElemCD, cutlass::layout::RowMajor, 128 / cutlass::sizeof_bits<ElemCD>::value,
    cutlass::epilogue::collective::EpilogueScheduleAuto
  >::CollectiveOp;

using CollectiveMainloop = typename cutlass::gemm::collective::CollectiveBuilder<
    cutlass::arch::Sm90, cutlass::arch::OpClassTensorOp,
    ElemA, cutlass::layout::RowMajor, 128 / cutlass::sizeof_bits<ElemA>::value,
    ElemB, cutlass::layout::ColumnMajor, 128 / cutlass::sizeof_bits<ElemB>::value,
    Acc,
    TileShape, ClusterShape,
    cutlass::gemm::collective::StageCount<7>,
    cutlass::gemm::collective::KernelScheduleAuto
  >::CollectiveOp;

using GemmKernel = cutlass::gemm::kernel::GemmUniversal<
    cute::Shape<int,int,int,int>,
    CollectiveMainloop,
    CollectiveEpilogue
>;
using Gemm = cutlass::gemm::device::GemmUniversalAdapter<GemmKernel>;

// Force the device kernel symbol into the cubin without needing a host main.
auto* _anchor = &cutlass::device_kernel<GemmKernel>;


// ===== COMPILED SASS (sm_90a) =====

	.target	sm_90a

	.elftype	@"ET_EXEC"


//--------------------- .note.nv.tkinfo           --------------------------
	.section	.note.nv.tkinfo,"",@"SHT_NOTE"
	.sectionflags	@"SHF_NOTE_NV_TKINFO"
	.tkinfo
        /*0018*/ 	.word	0x00000002
        /*0030*/ 	.string	""
        /*0030*/ 	.string	"ptxas"
        /*0030*/ 	.string	"Cuda compilation tools, release 13.0, V13.0.88"
        /*0030*/ 	.string	"Build cuda_13.0.r13.0/compiler.36424714_0"
        /*0030*/ 	.string	"-arch sm_90a -m 64 "



//--------------------- .note.nv.cuinfo           --------------------------
	.section	.note.nv.cuinfo,"",@"SHT_NOTE"
	.sectionflags	@"SHF_NOTE_NV_CUINFO"
        /*0018*/ 	.short	0x0002
        /*001a*/ 	.short	0x005a
        /*001c*/ 	.short	0x0082
	.zero		2


//--------------------- .nv.info                  --------------------------
	.section	.nv.info,"",@"SHT_CUDA_INFO"
	.align	4


	//----- nvinfo : EIATTR_REGCOUNT
	.align		4
        /*0000*/ 	.byte	0x04, 0x2f
        /*0002*/ 	.short	(.L_15 - .L_14)
	.align		4
.L_14:
        /*0004*/ 	.word	index@(_ZN7cutlass13device_kernelINS_4gemm6kernel13GemmUniversalIN4cute5tupleIJiiiiEEENS1_10collective13CollectiveMmaINS1_34MainloopSm90TmaGmmaWarpSpecializedILi7ENS5_IJNS4_1CILi1EEESB_SB_EEENS1_32KernelTmaWarpSpecializedPingpongEEENS5_IJNSA_ILi64EEENSA_ILi256EEESF_EEENS_6half_tENS5_IJlSB_lEEESI_SJ_NS4_8TiledMMAINS4_8MMA_AtomIJNS4_4SM904GMMA26MMA_64x256x16_F32F16F16_SSILNSN_5MajorE0ELSP_0ELNSN_7ScaleInE1ELSQ_1EEEEEENS4_6LayoutISC_NS5_IJNSA_ILi0EEESU_SU_EEEEENS5_IJNS4_10UnderscoreESX_SX_EEEEENS4_13SM90_TMA_LOADENS4_14ComposedLayoutINS4_7SwizzleILi3ELi4ELi3EEENS4_18smem_ptr_flag_bitsILi16EEENST_INS5_IJNSA_ILi8EEESF_EEENS5_IJSF_SB_EEEEEEEvNS4_8identityES10_S1A_vS1B_EENS_8epilogue10collective6detail29Sm90TmaWarpSpecializedAdapterINS1E_15DefaultEpilogueISI_SJ_SJ_NS1D_6thread17LinearCombinationISI_Li1EffLNS1I_9ScaleType4KindE0ELNS_15FloatRoundStyleE2ESI_EENS1_15EpilogueDefaultEEEEEvvEEEEvNT_6ParamsE)
        /*0008*/ 	.word	0x000000a8


	//----- nvinfo : EIATTR_FRAME_SIZE
	.align		4
.L_15:
        /*000c*/ 	.byte	0x04, 0x11
        /*000e*/ 	.short	(.L_17 - .L_16)
	.align		4
.L_16:
        /*0010*/ 	.word	index@(_ZN7cutlass13device_kernelINS_4gemm6kernel13GemmUniversalIN4cute5tupleIJiiiiEEENS1_10collective13CollectiveMmaINS1_34MainloopSm90TmaGmmaWarpSpecializedILi7ENS5_IJNS4_1CILi1EEESB_SB_EEENS1_32KernelTmaWarpSpecializedPingpongEEENS5_IJNSA_ILi64EEENSA_ILi256EEESF_EEENS_6half_tENS5_IJlSB_lEEESI_SJ_NS4_8TiledMMAINS4_8MMA_AtomIJNS4_4SM904GMMA26MMA_64x256x16_F32F16F16_SSILNSN_5MajorE0ELSP_0ELNSN_7ScaleInE1ELSQ_1EEEEEENS4_6LayoutISC_NS5_IJNSA_ILi0EEESU_SU_EEEEENS5_IJNS4_10UnderscoreESX_SX_EEEEENS4_13SM90_TMA_LOADENS4_14ComposedLayoutINS4_7SwizzleILi3ELi4ELi3EEENS4_18smem_ptr_flag_bitsILi16EEENST_INS5_IJNSA_ILi8EEESF_EEENS5_IJSF_SB_EEEEEEEvNS4_8identityES10_S1A_vS1B_EENS_8epilogue10collective6detail29Sm90TmaWarpSpecializedAdapterINS1E_15DefaultEpilogueISI_SJ_SJ_NS1D_6thread17LinearCombinationISI_Li1EffLNS1I_9ScaleType4KindE0ELNS_15FloatRoundStyleE2ESI_EENS1_15EpilogueDefaultEEEEEvvEEEEvNT_6ParamsE)
        /*0014*/ 	.word	0x00000008


	//----- nvinfo : EIATTR_MIN_STACK_SIZE
	.align		4
.L_17:
        /*0018*/ 	.byte	0x04, 0x12
        /*001a*/ 	.short	(.L_19 - .L_18)
	.align		4
.L_18:
        /*001c*/ 	.word	index@(_ZN7cutlass13device_kernelINS_4gemm6kernel13GemmUniversalIN4cute5tupleIJiiiiEEENS1_10collective13CollectiveMmaINS1_34MainloopSm90TmaGmmaWarpSpecializedILi7ENS5_IJNS4_1CILi1EEESB_SB_EEENS1_32KernelTmaWarpSpecializedPingpongEEENS5_IJNSA_ILi64EEENSA_ILi256EEESF_EEENS_6half_tENS5_IJlSB_lEEESI_SJ_NS4_8TiledMMAINS4_8MMA_AtomIJNS4_4SM904GMMA26MMA_64x256x16_F32F16F16_SSILNSN_5MajorE0ELSP_0ELNSN_7ScaleInE1ELSQ_1EEEEEENS4_6LayoutISC_NS5_IJNSA_ILi0EEESU_SU_EEEEENS5_IJNS4_10UnderscoreESX_SX_EEEEENS4_13SM90_TMA_LOADENS4_14ComposedLayoutINS4_7SwizzleILi3ELi4ELi3EEENS4_18smem_ptr_flag_bitsILi16EEENST_INS5_IJNSA_ILi8EEESF_EEENS5_IJSF_SB_EEEEEEEvNS4_8identityES10_S1A_vS1B_EENS_8epilogue10collective6detail29Sm90TmaWarpSpecializedAdapterINS1E_15DefaultEpilogueISI_SJ_SJ_NS1D_6thread17LinearCombinationISI_Li1EffLNS1I_9ScaleType4KindE0ELNS_15FloatRoundStyleE2ESI_EENS1_15EpilogueDefaultEEEEEvvEEEEvNT_6ParamsE)
        /*0020*/ 	.word	0x00000008
.L_19:


//--------------------- .nv.compat                --------------------------
	.section	.nv.compat,"",@"SHT_CUDA_COMPAT_INFO"
	.align	4
        /*0000*/ 	.byte	0x02, 0x09, 0x01, 0x00, 0x02, 0x02, 0x04, 0x00, 0x02, 0x05, 0x05, 0x00, 0x03, 0x07, 0x01, 0x01
        /*0010*/ 	.byte	0x02, 0x03, 0x01, 0x00, 0x02, 0x06, 0x01, 0x00, 0x04, 0x0b, 0x08, 0x00, 0x00, 0x00, 0x00, 0x00
        /*0020*/ 	.byte	0x00, 0x00, 0x00, 0x00


//--------------------- .nv.info._ZN7cutlass13device_kernelINS_4gemm6kernel13GemmUniversalIN4cute5tupleIJiiiiEEENS1_10collective13CollectiveMmaINS1_34MainloopSm90TmaGmmaWarpSpecializedILi7ENS5_IJNS4_1CILi1EEESB_SB_EEENS1_32KernelTmaWarpSpecializedPingpongEEENS5_IJNSA_ILi64EEENSA_ILi256EEESF_EEENS_6half_tENS5_IJlSB_lEEESI_SJ_NS4_8TiledMMAINS4_8MMA_AtomIJNS4_4SM904GMMA26MMA_64x256x16_F32F16F16_SSILNSN_5MajorE0ELSP_0ELNSN_7ScaleInE1ELSQ_1EEEEEENS4_6LayoutISC_NS5_IJNSA_ILi0EEESU_SU_EEEEENS5_IJNS4_10UnderscoreESX_SX_EEEEENS4_13SM90_TMA_LOADENS4_14ComposedLayoutINS4_7SwizzleILi3ELi4ELi3EEENS4_18smem_ptr_flag_bitsILi16EEENST_INS5_IJNSA_ILi8EEESF_EEENS5_IJSF_SB_EEEEEEEvNS4_8identityES10_S1A_vS1B_EENS_8epilogue10collective6detail29Sm90TmaWarpSpecializedAdapterINS1E_15DefaultEpilogueISI_SJ_SJ_NS1D_6thread17LinearCombinationISI_Li1EffLNS1I_9ScaleType4KindE0ELNS_15FloatRoundStyleE2ESI_EENS1_15EpilogueDefaultEEEEEvvEEEEvNT_6ParamsE --------------------------
	.section	.nv.info._ZN7cutlass13device_kernelINS_4gemm6kernel13GemmUniversalIN4cute5tupleIJiiiiEEENS1_10collective13CollectiveMmaINS1_34MainloopSm90TmaGmmaWarpSpecializedILi7ENS5_IJNS4_1CILi1EEESB_SB_EEENS1_32KernelTmaWarpSpecializedPingpongEEENS5_IJNSA_ILi64EEENSA_ILi256EEESF_EEENS_6half_tENS5_IJlSB_lEEESI_SJ_NS4_8TiledMMAINS4_8MMA_AtomIJNS4_4SM904GMMA26MMA_64x256x16_F32F16F16_SSILNSN_5MajorE0ELSP_0ELNSN_7ScaleInE1ELSQ_1EEEEEENS4_6LayoutISC_NS5_IJNSA_ILi0EEESU_SU_EEEEENS5_IJNS4_10UnderscoreESX_SX_EEEEENS4_13SM90_TMA_LOADENS4_14ComposedLayoutINS4_7SwizzleILi3ELi4ELi3EEENS4_18smem_ptr_flag_bitsILi16EEENST_INS5_IJNSA_ILi8EEESF_EEENS5_IJSF_SB_EEEEEEEvNS4_8identityES10_S1A_vS1B_EENS_8epilogue10collective6detail29Sm90TmaWarpSpecializedAdapterINS1E_15DefaultEpilogueISI_SJ_SJ_NS1D_6thread17LinearCombinationISI_Li1EffLNS1I_9ScaleType4KindE0ELNS_15FloatRoundStyleE2ESI_EENS1_15EpilogueDefaultEEEEEvvEEEEvNT_6ParamsE,"",@"SHT_CUDA_INFO"
	.sectionflags	@""
	.align	4


	//----- nvinfo : EIATTR_CUDA_API_VERSION
	.align		4
        /*0000*/ 	.byte	0x04, 0x37
        /*0002*/ 	.short	(.L_21 - .L_20)
.L_20:
        /*0004*/ 	.word	0x00000082


	//----- nvinfo : EIATTR_KPARAM_INFO
	.align		4
.L_21:
        /*0008*/ 	.byte	0x04, 0x17
        /*000a*/ 	.short	(.L_23 - .L_22)
.L_22:
        /*000c*/ 	.word	0x00000000
        /*0010*/ 	.short	0x0000
        /*0012*/ 	.short	0x0070
        /*0014*/ 	.byte	0x00, 0xf0, 0x01, 0x10


	//----- nvinfo : EIATTR_SPARSE_MMA_MASK
	.align		4
.L_23:
        /*0018*/ 	.byte	0x03, 0x50
        /*001a*/ 	.short	0x0000


	//----- nvinfo : EIATTR_MAXREG_COUNT
	.align		4
        /*001c*/ 	.byte	0x03, 0x1b
        /*001e*/ 	.short	0x00a8


	//----- nvinfo : EIATTR_NUM_BARRIERS
	.align		4
        /*0020*/ 	.byte	0x02, 0x4c
        /*0022*/ 	.byte	0x01
	.zero		1


	//----- nvinfo : EIATTR_EXTERNS
	.align		4
        /*0024*/ 	.byte	0x04, 0x0f
        /*0026*/ 	.short	(.L_25 - .L_24)


	//   ....[0]....
	.align		4
.L_24:
        /*0028*/ 	.word	index@(__assertfail)


	//----- nvinfo : EIATTR_ANNOTATIONS
	.align		4
.L_25:
        /*002c*/ 	.byte	0x04, 0x55
        /*002e*/ 	.short	(.L_27 - .L_26)


	//   ....[0]....
.L_26:
        /*0030*/ 	.word	0x00000001
        /*0034*/ 	.byte	0x30, 0x0b, 0x00, 0x00, 0x01, 0x00, 0x00, 0x00, 0x80, 0x9d, 0x00, 0x00, 0x01, 0x00, 0x00, 0x00
        /*0044*/ 	.byte	0x90, 0xa9, 0x00, 0x00


	//----- nvinfo : EIATTR_MERCURY_ISA_VERSION
	.align		4
.L_27:
        /*0048*/ 	.byte	0x03, 0x5f
        /*004a*/ 	.short	0x0101


	//----- nvinfo : EIATTR_INT_WARP_WIDE_INSTR_OFFSETS
	.align		4
        /*004c*/ 	.byte	0x04, 0x31
        /*004e*/ 	.short	(.L_29 - .L_28)


	//   ....[0]....
.L_28:
        /*0050*/ 	.word	0x00000440


	//   ....[1]....
        /*0054*/ 	.word	0x00000460


	//   ....[2]....
        /*0058*/ 	.word	0x000004e0


	//   ....[3]....
        /*005c*/ 	.word	0x000004f0


	//   ....[4]....
        /*0060*/ 	.word	0x00000500


	//   ....[5]....
        /*0064*/ 	.word	0x00000520


	//   ....[6]....
        /*0068*/ 	.word	0x000005b0


	//   ....[7]....
        /*006c*/ 	.word	0x000005d0


	//----- nvinfo : EIATTR_COOP_GROUP_MASK_REGIDS
	.align		4
.L_29:
        /*0070*/ 	.byte	0x04, 0x29
        /*0072*/ 	.short	(.L_31 - .L_30)


	//   ....[0]....
.L_30:
        /*0074*/ 	.word	0xffffffff


	//   ....[1]....
        /*0078*/ 	.word	0xffffffff


	//   ....[2]....
        /*007c*/ 	.word	0xffffffff


	//   ....[3]....
        /*0080*/ 	.word	0xffffffff


	//   ....[4]....
        /*0084*/ 	.word	0xffffffff


	//   ....[5]....
        /*0088*/ 	.word	0xffffffff


	//----- nvinfo : EIATTR_COOP_GROUP_INSTR_OFFSETS
	.align		4
.L_31:
        /*008c*/ 	.byte	0x04, 0x28
        /*008e*/ 	.short	(.L_33 - .L_32)


	//   ....[0]....
.L_32:
        /*0090*/ 	.word	0x00000070


	//   ....[1]....
        /*0094*/ 	.word	0x00000080


	//   ....[2]....
        /*0098*/ 	.word	0x00000140


	//   ....[3]....
        /*009c*/ 	.word	0x00000330


	//   ....[4]....
        /*00a0*/ 	.word	0x00000370


	//   ....[5]....
        /*00a4*/ 	.word	0x000003c0


	//----- nvinfo : EIATTR_REG_RECONFIG
	.align		4
.L_33:
        /*00a8*/ 	.byte	0x01, 0x54
	.zero		2


	//----- nvinfo : EIATTR_SYSCALL_OFFSETS
	.align		4
        /*00ac*/ 	.byte	0x04, 0x46
        /*00ae*/ 	.short	(.L_35 - .L_34)


	//   ....[0]....
.L_34:
        /*00b0*/ 	.word	0x00001600


	//----- nvinfo : EIATTR_MBARRIER_INSTR_OFFSETS
	.align		4
.L_35:
        /*00b4*/ 	.byte	0x04, 0x39
        /*00b6*/ 	.short	(.L_37 - .L_36)


	//   ....[0]....
.L_36:
        /*00b8*/ 	.word	0x00000240
        /*00bc*/ 	.word	0x000000ff
        /*00c0*/ 	.word	0x00000000
        /*00c4*/ 	.short	0x0100
        /*00c6*/ 	.byte	0x08
	.zero		1


	//   ....[1]....
        /*00c8*/ 	.word	0x00000250
        /*00cc*/ 	.word	0x000000ff
        /*00d0*/ 	.word	0x00000038
        /*00d4*/ 	.short	0x0100
        /*00d6*/ 	.byte	0x08
	.zero		1


	//   ....[2]....
        /*00d8*/ 	.word	0x00000260
        /*00dc*/ 	.word	0x000000ff
        /*00e0*/ 	.word	0x00000008
        /*00e4*/ 	.short	0x0100
        /*00e6*/ 	.byte	0x08
	.zero		1


	//   ....[3]....
        /*00e8*/ 	.word	0x00000270
        /*00ec*/ 	.word	0x000000ff
        /*00f0*/ 	.word	0x00000040
        /*00f4*/ 	.short	0x0100
        /*00f6*/ 	.byte	0x08
	.zero		1


	//   ....[4]....
        /*00f8*/ 	.word	0x00000280
        /*00fc*/ 	.word	0x000000ff
        /*0100*/ 	.word	0x00000010
        /*0104*/ 	.short	0x0100
        /*0106*/ 	.byte	0x08
	.zero		1


	//   ....[5]....
        /*0108*/ 	.word	0x00000290
        /*010c*/ 	.word	0x000000ff
        /*0110*/ 	.word	0x00000048
        /*0114*/ 	.short	0x0100
        /*0116*/ 	.byte	0x08
	.zero		1


	//   ....[6]....
        /*0118*/ 	.word	0x000002a0
        /*011c*/ 	.word	0x000000ff
        /*0120*/ 	.word	0x00000018
        /*0124*/ 	.short	0x0100
        /*0126*/ 	.byte	0x08
	.zero		1


	//   ....[7]....
        /*0128*/ 	.word	0x000002b0
        /*012c*/ 	.word	0x000000ff
        /*0130*/ 	.word	0x00000050
        /*0134*/ 	.short	0x0100
        /*0136*/ 	.byte	0x08
	.zero		1


	//   ....[8]....
        /*0138*/ 	.word	0x000002c0
        /*013c*/ 	.word	0x000000ff
        /*0140*/ 	.word	0x00000020
        /*0144*/ 	.short	0x0100
        /*0146*/ 	.byte	0x08
	.zero		1


	//   ....[9]....
        /*0148*/ 	.word	0x000002d0
        /*014c*/ 	.word	0x000000ff
        /*0150*/ 	.word	0x00000058
        /*0154*/ 	.short	0x0100
        /*0156*/ 	.byte	0x08
	.zero		1


	//   ....[10]....
        /*0158*/ 	.word	0x000002e0
        /*015c*/ 	.word	0x000000ff
        /*0160*/ 	.word	0x00000028
        /*0164*/ 	.short	0x0100
        /*0166*/ 	.byte	0x08
	.zero		1


	//   ....[11]....
        /*0168*/ 	.word	0x000002f0
        /*016c*/ 	.word	0x000000ff
        /*0170*/ 	.word	0x00000060
        /*0174*/ 	.short	0x0100
        /*0176*/ 	.byte	0x08
	.zero		1


	//   ....[12]....
        /*0178*/ 	.word	0x00000300
        /*017c*/ 	.word	0x000000ff
        /*0180*/ 	.word	0x00000030
        /*0184*/ 	.short	0x0100
        /*0186*/ 	.byte	0x08
	.zero		1


	//   ....[13]....
        /*0188*/ 	.word	0x00000310
        /*018c*/ 	.word	0x000000ff
        /*0190*/ 	.word	0x00000068
        /*0194*/ 	.short	0x0100
        /*0196*/ 	.byte	0x08
	.zero		1


	//   ....[14]....
        /*0198*/ 	.word	0x00000610
        /*019c*/ 	.word	0x000000ff
        /*01a0*/ 	.word	0x000000a0
        /*01a4*/ 	.short	0x0100
        /*01a6*/ 	.byte	0x08
	.zero		1


	//   ....[15]....
        /*01a8*/ 	.word	0x00000680
        /*01ac*/ 	.word	0x000000ff
        /*01b0*/ 	.word	0x000000a8
        /*01b4*/ 	.short	0x0100
        /*01b6*/ 	.byte	0x08
	.zero		1


	//   ....[16]....
        /*01b8*/ 	.word	0x000006a0
        /*01bc*/ 	.word	0x000000ff
        /*01c0*/ 	.word	0x00000080
        /*01c4*/ 	.short	0x0100
        /*01c6*/ 	.byte	0x09
	.zero		1


	//   ....[17]....
        /*01c8*/ 	.word	0x000006b0
        /*01cc*/ 	.word	0x000000ff
        /*01d0*/ 	.word	0x00000088
        /*01d4*/ 	.short	0x0100
        /*01d6*/ 	.byte	0x09
	.zero		1


	//   ....[18]....
        /*01d8*/ 	.word	0x000006c0
        /*01dc*/ 	.word	0x000000ff
        /*01e0*/ 	.word	0x00000090
        /*01e4*/ 	.short	0x0100
        /*01e6*/ 	.byte	0x09
	.zero		1


	//   ....[19]....
        /*01e8*/ 	.word	0x000006d0
        /*01ec*/ 	.word	0x000000ff
        /*01f0*/ 	.word	0x00000098
        /*01f4*/ 	.short	0x0100
        /*01f6*/ 	.byte	0x09
	.zero		1


	//   ....[20]....
        /*01f8*/ 	.word	0x000014e0
        /*01fc*/ 	.word	0x0000009d
        /*0200*/ 	.word	0x00000000
        /*0204*/ 	.short	0x010a
        /*0206*/ 	.byte	0x2a
	.zero		1


	//   ....[21]....
        /*0208*/ 	.word	0x00001680
        /*020c*/ 	.word	0x00000003
        /*0210*/ 	.word	0x00000000
        /*0214*/ 	.short	0x010a
        /*0216*/ 	.byte	0x3f
	.zero		1


	//   ....[22]....
        /*0218*/ 	.word	0x000016e0
        /*021c*/ 	.word	0x00000003
        /*0220*/ 	.word	0x00000000
        /*0224*/ 	.short	0x010a
        /*0226*/ 	.byte	0x3f
	.zero		1


	//   ....[23]....
        /*0228*/ 	.word	0x00001a70
        /*022c*/ 	.word	0x000000ff
        /*0230*/ 	.word	0x00000000
        /*0234*/ 	.short	0x010a
        /*0236*/ 	.byte	0x04
	.zero		1


	//   ....[24]....
        /*0238*/ 	.word	0x00001ab0
        /*023c*/ 	.word	0x000000ff
        /*0240*/ 	.word	0x00000000
        /*0244*/ 	.short	0x010a
        /*0246*/ 	.byte	0x04
	.zero		1


	//   ....[25]....
        /*0248*/ 	.word	0x00001d40
        /*024c*/ 	.word	0x000000ff
        /*0250*/ 	.word	0x00000000
        /*0254*/ 	.short	0x0101
        /*0256*/ 	.byte	0x04
	.zero		1


	//   ....[26]....
        /*0258*/ 	.word	0x00001e30
        /*025c*/ 	.word	0x0000009e
        /*0260*/ 	.word	0x00000000
        /*0264*/ 	.short	0x0101
        /*0266*/ 	.byte	0x2d
	.zero		1


	//   ....[27]....
        /*0268*/ 	.word	0x00001f20
        /*026c*/ 	.word	0x000000ff
        /*0270*/ 	.word	0x00000000
        /*0274*/ 	.short	0x0101
        /*0276*/ 	.byte	0x04
	.zero		1


	//   ....[28]....
        /*0278*/ 	.word	0x00001fd0
        /*027c*/ 	.word	0x0000009d
        /*0280*/ 	.word	0x00000010
        /*0284*/ 	.short	0x010a
        /*0286*/ 	.byte	0x2a
	.zero		1


	//   ....[29]....
        /*0288*/ 	.word	0x00009da0
        /*028c*/ 	.word	0x000000a0
        /*0290*/ 	.word	0x00000000
        /*0294*/ 	.short	0x0101
        /*0296*/ 	.byte	0x2d
	.zero		1


	//   ....[30]....
        /*0298*/ 	.word	0x0000a700
        /*029c*/ 	.word	0x0000000a
        /*02a0*/ 	.word	0x00000038
        /*02a4*/ 	.short	0x010a
        /*02a6*/ 	.byte	0x3f
	.zero		1


	//   ....[31]....
        /*02a8*/ 	.word	0x0000aaf0
        /*02ac*/ 	.word	0x00000008
        /*02b0*/ 	.word	0x000000a8
        /*02b4*/ 	.short	0x0101
        /*02b6*/ 	.byte	0x3f
	.zero		1


	//   ....[32]....
        /*02b8*/ 	.word	0x0000b240
        /*02bc*/ 	.word	0x00000009
        /*02c0*/ 	.word	0x00000000
        /*02c4*/ 	.short	0x010a
        /*02c6*/ 	.byte	0x3f
	.zero		1


	//   ....[33]....
        /*02c8*/ 	.word	0x0000b2c0
        /*02cc*/ 	.word	0x00000008
        /*02d0*/ 	.word	0x00000000
        /*02d4*/ 	.short	0x010a
        /*02d6*/ 	.byte	0x3f
	.zero		1


	//   ....[34]....
        /*02d8*/ 	.word	0x0000b350
        /*02dc*/ 	.word	0x00000009
        /*02e0*/ 	.word	0x00000000
        /*02e4*/ 	.short	0x010a
        /*02e6*/ 	.byte	0x3f
	.zero		1


	//   ....[35]....
        /*02e8*/ 	.word	0x0000b3e0
        /*02ec*/ 	.word	0x00000008
        /*02f0*/ 	.word	0x00000000
        /*02f4*/ 	.short	0x010a
        /*02f6*/ 	.byte	0x3f
	.zero		1


	//   ....[36]....
        /*02f8*/ 	.word	0x0000b470
        /*02fc*/ 	.word	0x00000009
        /*0300*/ 	.word	0x00000000
        /*0304*/ 	.short	0x010a
        /*0306*/ 	.byte	0x3f
	.zero		1


	//   ....[37]....
        /*0308*/ 	.word	0x0000b500
        /*030c*/ 	.word	0x00000006
        /*0310*/ 	.word	0x00000000
        /*0314*/ 	.short	0x010a
        /*0316*/ 	.byte	0x3f
	.zero		1


	//   ....[38]....
        /*0318*/ 	.word	0x0000b590
        /*031c*/ 	.word	0x00000003
        /*0320*/ 	.word	0x00000000
        /*0324*/ 	.short	0x010a
        /*0326*/ 	.byte	0x3f
	.zero		1


	//   ....[39]....
        /*0328*/ 	.word	0x0000b5f0
        /*032c*/ 	.word	0x0000009f
        /*0330*/ 	.word	0x00000000
        /*0334*/ 	.short	0x010a
        /*0336*/ 	.byte	0x3f
	.zero		1


	//   ....[40]....
        /*0338*/ 	.word	0x0000b640
        /*033c*/ 	.word	0x00000003
        /*0340*/ 	.word	0x00000000
        /*0344*/ 	.short	0x010a
        /*0346*/ 	.byte	0x3f
	.zero		1


	//   ....[41]....
        /*0348*/ 	.word	0x0000b6a0
        /*034c*/ 	.word	0x00000004
        /*0350*/ 	.word	0x00000000
        /*0354*/ 	.short	0x010a
        /*0356*/ 	.byte	0x3f
	.zero		1


	//   ....[42]....
        /*0358*/ 	.word	0x0000b6f0
        /*035c*/ 	.word	0x0000009f
        /*0360*/ 	.word	0x00000010
        /*0364*/ 	.short	0x010a
        /*0366*/ 	.byte	0x3f
	.zero		1


	//   ....[43]....
        /*0368*/ 	.word	0x0000b7c0
        /*036c*/ 	.word	0x0000000a
        /*0370*/ 	.word	0x00000038
        /*0374*/ 	.short	0x010a
        /*0376*/ 	.byte	0x3f
	.zero		1


	//   ....[44]....
        /*0378*/ 	.word	0x0000b890
        /*037c*/ 	.word	0x00000009
        /*0380*/ 	.word	0x00000000
        /*0384*/ 	.short	0x010a
        /*0386*/ 	.byte	0x3f
	.zero		1


	//   ....[45]....
        /*0388*/ 	.word	0x0000b8e0
        /*038c*/ 	.word	0x00000008
        /*0390*/ 	.word	0x00000000
        /*0394*/ 	.short	0x010a
        /*0396*/ 	.byte	0x3f
	.zero		1


	//   ....[46]....
        /*0398*/ 	.word	0x0000b930
        /*039c*/ 	.word	0x00000009
        /*03a0*/ 	.word	0x00000000
        /*03a4*/ 	.short	0x010a
        /*03a6*/ 	.byte	0x3f
	.zero		1


	//   ....[47]....
        /*03a8*/ 	.word	0x0000b980
        /*03ac*/ 	.word	0x00000008
        /*03b0*/ 	.word	0x00000000
        /*03b4*/ 	.short	0x010a
        /*03b6*/ 	.byte	0x3f
	.zero		1


	//   ....[48]....
        /*03b8*/ 	.word	0x0000b9d0
        /*03bc*/ 	.word	0x00000009
        /*03c0*/ 	.word	0x00000000
        /*03c4*/ 	.short	0x010a
        /*03c6*/ 	.byte	0x3f
	.zero		1


	//   ....[49]....
        /*03c8*/ 	.word	0x0000ba20
        /*03cc*/ 	.word	0x00000006
        /*03d0*/ 	.word	0x00000000
        /*03d4*/ 	.short	0x010a
        /*03d6*/ 	.byte	0x3f
	.zero		1


	//----- nvinfo : EIATTR_NUM_MBARRIERS
	.align		4
.L_37:
        /*03d8*/ 	.byte	0x03, 0x38
        /*03da*/ 	.short	0x0014


	//----- nvinfo : EIATTR_EXIT_INSTR_OFFSETS
	.align		4
        /*03dc*/ 	.byte	0x04, 0x1c
        /*03de*/ 	.short	(.L_39 - .L_38)


	//   ....[0]....
.L_38:
        /*03e0*/ 	.word	0x00001200


	//   ....[1]....
        /*03e4*/ 	.word	0x00001260


	//   ....[2]....
        /*03e8*/ 	.word	0x0000a430


	//   ....[3]....
        /*03ec*/ 	.word	0x0000a460


	//   ....[4]....
        /*03f0*/ 	.word	0x0000b5e0


	//----- nvinfo : EIATTR_MAX_THREADS
	.align		4
.L_39:
        /*03f4*/ 	.byte	0x04, 0x05
        /*03f6*/ 	.short	(.L_41 - .L_40)
.L_40:
        /*03f8*/ 	.word	0x00000180
        /*03fc*/ 	.word	0x00000001
        /*0400*/ 	.word	0x00000001


	//----- nvinfo : EIATTR_CRS_STACK_SIZE
	.align		4
.L_41:
        /*0404*/ 	.byte	0x04, 0x1e
        /*0406*/ 	.short	(.L_43 - .L_42)
.L_42:
        /*0408*/ 	.word	0x00000000


	//----- nvinfo : EIATTR_CBANK_PARAM_SIZE
	.align		4
.L_43:
        /*040c*/ 	.byte	0x03, 0x19
        /*040e*/ 	.short	0x0470


	//----- nvinfo : EIATTR_PARAM_CBANK
	.align		4
        /*0410*/ 	.byte	0x04, 0x0a
        /*0412*/ 	.short	(.L_45 - .L_44)
	.align		4
.L_44:
        /*0414*/ 	.word	index@(.nv.constant0._ZN7cutlass13device_kernelINS_4gemm6kernel13GemmUniversalIN4cute5tupleIJiiiiEEENS1_10collective13CollectiveMmaINS1_34MainloopSm90TmaGmmaWarpSpecializedILi7ENS5_IJNS4_1CILi1EEESB_SB_EEENS1_32KernelTmaWarpSpecializedPingpongEEENS5_IJNSA_ILi64EEENSA_ILi256EEESF_EEENS_6half_tENS5_IJlSB_lEEESI_SJ_NS4_8TiledMMAINS4_8MMA_AtomIJNS4_4SM904GMMA26MMA_64x256x16_F32F16F16_SSILNSN_5MajorE0ELSP_0ELNSN_7ScaleInE1ELSQ_1EEEEEENS4_6LayoutISC_NS5_IJNSA_ILi0EEESU_SU_EEEEENS5_IJNS4_10UnderscoreESX_SX_EEEEENS4_13SM90_TMA_LOADENS4_14ComposedLayoutINS4_7SwizzleILi3ELi4ELi3EEENS4_18smem_ptr_flag_bitsILi16EEENST_INS5_IJNSA_ILi8EEESF_EEENS5_IJSF_SB_EEEEEEEvNS4_8identityES10_S1A_vS1B_EENS_8epilogue10collective6detail29Sm90TmaWarpSpecializedAdapterINS1E_15DefaultEpilogueISI_SJ_SJ_NS1D_6thread17LinearCombinationISI_Li1EffLNS1I_9ScaleType4KindE0ELNS_15FloatRoundStyleE2ESI_EENS1_15EpilogueDefaultEEEEEvvEEEEvNT_6ParamsE)
        /*0418*/ 	.short	0x0210
        /*041a*/ 	.short	0x0470


	//----- nvinfo : EIATTR_SW_WAR
	.align		4
.L_45:
        /*041c*/ 	.byte	0x04, 0x36
        /*041e*/ 	.short	(.L_47 - .L_46)
.L_46:
        /*0420*/ 	.word	0x00000008
.L_47:


//--------------------- .nv.callgraph             --------------------------
	.section	.nv.callgraph,"",@"SHT_CUDA_CALLGRAPH"
	.align	4
	.sectionentsize	8
	.align		4
        /*0000*/ 	.word	0x00000000
	.align		4
        /*0004*/ 	.word	0xffffffff
	.align		4
        /*0008*/ 	.word	index@(_ZN7cutlass13device_kernelINS_4gemm6kernel13GemmUniversalIN4cute5tupleIJiiiiEEENS1_10collective13CollectiveMmaINS1_34MainloopSm90TmaGmmaWarpSpecializedILi7ENS5_IJNS4_1CILi1EEESB_SB_EEENS1_32KernelTmaWarpSpecializedPingpongEEENS5_IJNSA_ILi64EEENSA_ILi256EEESF_EEENS_6half_tENS5_IJlSB_lEEESI_SJ_NS4_8TiledMMAINS4_8MMA_AtomIJNS4_4SM904GMMA26MMA_64x256x16_F32F16F16_SSILNSN_5MajorE0ELSP_0ELNSN_7ScaleInE1ELSQ_1EEEEEENS4_6LayoutISC_NS5_IJNSA_ILi0EEESU_SU_EEEEENS5_IJNS4_10UnderscoreESX_SX_EEEEENS4_13SM90_TMA_LOADENS4_14ComposedLayoutINS4_7SwizzleILi3ELi4ELi3EEENS4_18smem_ptr_flag_bitsILi16EEENST_INS5_IJNSA_ILi8EEESF_EEENS5_IJSF_SB_EEEEEEEvNS4_8identityES10_S1A_vS1B_EENS_8epilogue10collective6detail29Sm90TmaWarpSpecializedAdapterINS1E_15DefaultEpilogueISI_SJ_SJ_NS1D_6thread17LinearCombinationISI_Li1EffLNS1I_9ScaleType4KindE0ELNS_15FloatRoundStyleE2ESI_EENS1_15EpilogueDefaultEEEEEvvEEEEvNT_6ParamsE)
	.align		4
        /*000c*/ 	.word	index@(__assertfail)
	.align		4
        /*0010*/ 	.word	0x00000000
	.align		4
        /*0014*/ 	.word	0xfffffffe
	.align		4
        /*0018*/ 	.word	0x00000000
	.align		4
        /*001c*/ 	.word	0xfffffffd
	.align		4
        /*0020*/ 	.word	0x00000000
	.align		4
        /*0024*/ 	.word	0xfffffffc


//--------------------- .nv.constant4             --------------------------
	.section	.nv.constant4,"a",@progbits
	.align	8
	.align		8
.nv.constant4:
        /*0000*/ 	.dword	__assertfail
	.align		8
        /*0008*/ 	.dword	__unnamed_1
	.align		8
        /*0010*/ 	.dword	_ZN40_INTERNAL_5f1a2cef_4_k_cu_833a04ad_274874cuda3std3__45__cpo5beginE
	.align		8
        /*0018*/ 	.dword	_ZN40_INTERNAL_5f1a2cef_4_k_cu_833a04ad_274874cuda3std3__45__cpo3endE
	.align		8
        /*0020*/ 	.dword	_ZN40_INTERNAL_5f1a2cef_4_k_cu_833a04ad_274874cuda3std3__45__cpo6cbeginE
	.align		8
        /*0028*/ 	.dword	_ZN40_INTERNAL_5f1a2cef_4_k_cu_833a04ad_274874cuda3std3__45__cpo4cendE
	.align		8
        /*0030*/ 	.dword	_ZN40_INTERNAL_5f1a2cef_4_k_cu_833a04ad_274874cuda3std3__442_GLOBAL__N__5f1a2cef_4_k_cu_833a04ad_274876ignoreE
	.align		8
        /*0038*/ 	.dword	_ZN40_INTERNAL_5f1a2cef_4_k_cu_833a04ad_274874cuda3std3__419piecewise_constructE
	.align		8
        /*0040*/ 	.dword	_ZN40_INTERNAL_5f1a2cef_4_k_cu_833a04ad_274874cuda3std3__48in_placeE
	.align		8
        /*0048*/ 	.dword	_ZN40_INTERNAL_5f1a2cef_4_k_cu_833a04ad_274874cuda3std6ranges3__45__cpo4swapE
	.align		8
        /*0050*/ 	.dword	_ZN40_INTERNAL_5f1a2cef_4_k_cu_833a04ad_274874cuda3std6ranges3__45__cpo9iter_moveE
	.align		8
        /*0058*/ 	.dword	_ZN40_INTERNAL_5f1a2cef_4_k_cu_833a04ad_274874cute7productE
	.align		8
        /*0060*/ 	.dword	_ZN40_INTERNAL_5f1a2cef_4_k_cu_833a04ad_274874cute1_E
	.align		8
        /*0068*/ 	.dword	$str$22
	.align		8
        /*0070*/ 	.dword	$str$23


//--------------------- .text._ZN7cutlass13device_kernelINS_4gemm6kernel13GemmUniversalIN4cute5tupleIJiiiiEEENS1_10collective13CollectiveMmaINS1_34MainloopSm90TmaGmmaWarpSpecializedILi7ENS5_IJNS4_1CILi1EEESB_SB_EEENS1_32KernelTmaWarpSpecializedPingpongEEENS5_IJNSA_ILi64EEENSA_ILi256EEESF_EEENS_6half_tENS5_IJlSB_lEEESI_SJ_NS4_8TiledMMAINS4_8MMA_AtomIJNS4_4SM904GMMA26MMA_64x256x16_F32F16F16_SSILNSN_5MajorE0ELSP_0ELNSN_7ScaleInE1ELSQ_1EEEEEENS4_6LayoutISC_NS5_IJNSA_ILi0EEESU_SU_EEEEENS5_IJNS4_10UnderscoreESX_SX_EEEEENS4_13SM90_TMA_LOADENS4_14ComposedLayoutINS4_7SwizzleILi3ELi4ELi3EEENS4_18smem_ptr_flag_bitsILi16EEENST_INS5_IJNSA_ILi8EEESF_EEENS5_IJSF_SB_EEEEEEEvNS4_8identityES10_S1A_vS1B_EENS_8epilogue10collective6detail29Sm90TmaWarpSpecializedAdapterINS1E_15DefaultEpilogueISI_SJ_SJ_NS1D_6thread17LinearCombinationISI_Li1EffLNS1I_9ScaleType4KindE0ELNS_15FloatRoundStyleE2ESI_EENS1_15EpilogueDefaultEEEEEvvEEEEvNT_6ParamsE --------------------------
	.section	.text._ZN7cutlass13device_kernelINS_4gemm6kernel13GemmUniversalIN4cute5tupleIJiiiiEEENS1_10collective13CollectiveMmaINS1_34MainloopSm90TmaGmmaWarpSpecializedILi7ENS5_IJNS4_1CILi1EEESB_SB_EEENS1_32KernelTmaWarpSpecializedPingpongEEENS5_IJNSA_ILi64EEENSA_ILi256EEESF_EEENS_6half_tENS5_IJlSB_lEEESI_SJ_NS4_8TiledMMAINS4_8MMA_AtomIJNS4_4SM904GMMA26MMA_64x256x16_F32F16F16_SSILNSN_5MajorE0ELSP_0ELNSN_7ScaleInE1ELSQ_1EEEEEENS4_6LayoutISC_NS5_IJNSA_ILi0EEESU_SU_EEEEENS5_IJNS4_10UnderscoreESX_SX_EEEEENS4_13SM90_TMA_LOADENS4_14ComposedLayoutINS4_7SwizzleILi3ELi4ELi3EEENS4_18smem_ptr_flag_bitsILi16EEENST_INS5_IJNSA_ILi8EEESF_EEENS5_IJSF_SB_EEEEEEEvNS4_8identityES10_S1A_vS1B_EENS_8epilogue10collective6detail29Sm90TmaWarpSpecializedAdapterINS1E_15DefaultEpilogueISI_SJ_SJ_NS1D_6thread17LinearCombinationISI_Li1EffLNS1I_9ScaleType4KindE0ELNS_15FloatRoundStyleE2ESI_EENS1_15EpilogueDefaultEEEEEvvEEEEvNT_6ParamsE,"ax",@progbits
	.align	128
.text._ZN7cutlass13device_kernelINS_4gemm6kernel13GemmUniversalIN4cute5tupleIJiiiiEEENS1_10collective13CollectiveMmaINS1_34MainloopSm90TmaGmmaWarpSpecializedILi7ENS5_IJNS4_1CILi1EEESB_SB_EEENS1_32KernelTmaWarpSpecializedPingpongEEENS5_IJNSA_ILi64EEENSA_ILi256EEESF_EEENS_6half_tENS5_IJlSB_lEEESI_SJ_NS4_8TiledMMAINS4_8MMA_AtomIJNS4_4SM904GMMA26MMA_64x256x16_F32F16F16_SSILNSN_5MajorE0ELSP_0ELNSN_7ScaleInE1ELSQ_1EEEEEENS4_6LayoutISC_NS5_IJNSA_ILi0EEESU_SU_EEEEENS5_IJNS4_10UnderscoreESX_SX_EEEEENS4_13SM90_TMA_LOADENS4_14ComposedLayoutINS4_7SwizzleILi3ELi4ELi3EEENS4_18smem_ptr_flag_bitsILi16EEENST_INS5_IJNSA_ILi8EEESF_EEENS5_IJSF_SB_EEEEEEEvNS4_8identityES10_S1A_vS1B_EENS_8epilogue10collective6detail29Sm90TmaWarpSpecializedAdapterINS1E_15DefaultEpilogueISI_SJ_SJ_NS1D_6thread17LinearCombinationISI_Li1EffLNS1I_9ScaleType4KindE0ELNS_15FloatRoundStyleE2ESI_EENS1_15EpilogueDefaultEEEEEvvEEEEvNT_6ParamsE:
        .type           _ZN7cutlass13device_kernelINS_4gemm6kernel13GemmUniversalIN4cute5tupleIJiiiiEEENS1_10collective13CollectiveMmaINS1_34MainloopSm90TmaGmmaWarpSpecializedILi7ENS5_IJNS4_1CILi1EEESB_SB_EEENS1_32KernelTmaWarpSpecializedPingpongEEENS5_IJNSA_ILi64EEENSA_ILi256EEESF_EEENS_6half_tENS5_IJlSB_lEEESI_SJ_NS4_8TiledMMAINS4_8MMA_AtomIJNS4_4SM904GMMA26MMA_64x256x16_F32F16F16_SSILNSN_5MajorE0ELSP_0ELNSN_7ScaleInE1ELSQ_1EEEEEENS4_6LayoutISC_NS5_IJNSA_ILi0EEESU_SU_EEEEENS5_IJNS4_10UnderscoreESX_SX_EEEEENS4_13SM90_TMA_LOADENS4_14ComposedLayoutINS4_7SwizzleILi3ELi4ELi3EEENS4_18smem_ptr_flag_bitsILi16EEENST_INS5_IJNSA_ILi8EEESF_EEENS5_IJSF_SB_EEEEEEEvNS4_8identityES10_S1A_vS1B_EENS_8epilogue10collective6detail29Sm90TmaWarpSpecializedAdapterINS1E_15DefaultEpilogueISI_SJ_SJ_NS1D_6thread17LinearCombinationISI_Li1EffLNS1I_9ScaleType4KindE0ELNS_15FloatRoundStyleE2ESI_EENS1_15EpilogueDefaultEEEEEvvEEEEvNT_6ParamsE,@function
        .size           _ZN7cutlass13device_kernelINS_4gemm6kernel13GemmUniversalIN4cute5tupleIJiiiiEEENS1_10collective13CollectiveMmaINS1_34MainloopSm90TmaGmmaWarpSpecializedILi7ENS5_IJNS4_1CILi1EEESB_SB_EEENS1_32KernelTmaWarpSpecializedPingpongEEENS5_IJNSA_ILi64EEENSA_ILi256EEESF_EEENS_6half_tENS5_IJlSB_lEEESI_SJ_NS4_8TiledMMAINS4_8MMA_AtomIJNS4_4SM904GMMA26MMA_64x256x16_F32F16F16_SSILNSN_5MajorE0ELSP_0ELNSN_7ScaleInE1ELSQ_1EEEEEENS4_6LayoutISC_NS5_IJNSA_ILi0EEESU_SU_EEEEENS5_IJNS4_10UnderscoreESX_SX_EEEEENS4_13SM90_TMA_LOADENS4_14ComposedLayoutINS4_7SwizzleILi3ELi4ELi3EEENS4_18smem_ptr_flag_bitsILi16EEENST_INS5_IJNSA_ILi8EEESF_EEENS5_IJSF_SB_EEEEEEEvNS4_8identityES10_S1A_vS1B_EENS_8epilogue10collective6detail29Sm90TmaWarpSpecializedAdapterINS1E_15DefaultEpilogueISI_SJ_SJ_NS1D_6thread17LinearCombinationISI_Li1EffLNS1I_9ScaleType4KindE0ELNS_15FloatRoundStyleE2ESI_EENS1_15EpilogueDefaultEEEEEvvEEEEvNT_6ParamsE,(.L_x_331 - _ZN7cutlass13device_kernelINS_4gemm6kernel13GemmUniversalIN4cute5tupleIJiiiiEEENS1_10collective13CollectiveMmaINS1_34MainloopSm90TmaGmmaWarpSpecializedILi7ENS5_IJNS4_1CILi1EEESB_SB_EEENS1_32KernelTmaWarpSpecializedPingpongEEENS5_IJNSA_ILi64EEENSA_ILi256EEESF_EEENS_6half_tENS5_IJlSB_lEEESI_SJ_NS4_8TiledMMAINS4_8MMA_AtomIJNS4_4SM904GMMA26MMA_64x256x16_F32F16F16_SSILNSN_5MajorE0ELSP_0ELNSN_7ScaleInE1ELSQ_1EEEEEENS4_6LayoutISC_NS5_IJNSA_ILi0EEESU_SU_EEEEENS5_IJNS4_10UnderscoreESX_SX_EEEEENS4_13SM90_TMA_LOADENS4_14ComposedLayoutINS4_7SwizzleILi3ELi4ELi3EEENS4_18smem_ptr_flag_bitsILi16EEENST_INS5_IJNSA_ILi8EEESF_EEENS5_IJSF_SB_EEEEEEEvNS4_8identityES10_S1A_vS1B_EENS_8epilogue10collective6detail29Sm90TmaWarpSpecializedAdapterINS1E_15DefaultEpilogueISI_SJ_SJ_NS1D_6thread17LinearCombinationISI_Li1EffLNS1I_9ScaleType4KindE0ELNS_15FloatRoundStyleE2ESI_EENS1_15EpilogueDefaultEEEEEvvEEEEvNT_6ParamsE)
        .other          _ZN7cutlass13device_kernelINS_4gemm6kernel13GemmUniversalIN4cute5tupleIJiiiiEEENS1_10collective13CollectiveMmaINS1_34MainloopSm90TmaGmmaWarpSpecializedILi7ENS5_IJNS4_1CILi1EEESB_SB_EEENS1_32KernelTmaWarpSpecializedPingpongEEENS5_IJNSA_ILi64EEENSA_ILi256EEESF_EEENS_6half_tENS5_IJlSB_lEEESI_SJ_NS4_8TiledMMAINS4_8MMA_AtomIJNS4_4SM904GMMA26MMA_64x256x16_F32F16F16_SSILNSN_5MajorE0ELSP_0ELNSN_7ScaleInE1ELSQ_1EEEEEENS4_6LayoutISC_NS5_IJNSA_ILi0EEESU_SU_EEEEENS5_IJNS4_10UnderscoreESX_SX_EEEEENS4_13SM90_TMA_LOADENS4_14ComposedLayoutINS4_7SwizzleILi3ELi4ELi3EEENS4_18smem_ptr_flag_bitsILi16EEENST_INS5_IJNSA_ILi8EEESF_EEENS5_IJSF_SB_EEEEEEEvNS4_8identityES10_S1A_vS1B_EENS_8epilogue10collective6detail29Sm90TmaWarpSpecializedAdapterINS1E_15DefaultEpilogueISI_SJ_SJ_NS1D_6thread17LinearCombinationISI_Li1EffLNS1I_9ScaleType4KindE0ELNS_15FloatRoundStyleE2ESI_EENS1_15EpilogueDefaultEEEEEvvEEEEvNT_6ParamsE,@"STO_CUDA_ENTRY STV_DEFAULT"
_ZN7cutlass13device_kernelINS_4gemm6kernel13GemmUniversalIN4cute5tupleIJiiiiEEENS1_10collective13CollectiveMmaINS1_34MainloopSm90TmaGmmaWarpSpecializedILi7ENS5_IJNS4_1CILi1EEESB_SB_EEENS1_32KernelTmaWarpSpecializedPingpongEEENS5_IJNSA_ILi64EEENSA_ILi256EEESF_EEENS_6half_tENS5_IJlSB_lEEESI_SJ_NS4_8TiledMMAINS4_8MMA_AtomIJNS4_4SM904GMMA26MMA_64x256x16_F32F16F16_SSILNSN_5MajorE0ELSP_0ELNSN_7ScaleInE1ELSQ_1EEEEEENS4_6LayoutISC_NS5_IJNSA_ILi0EEESU_SU_EEEEENS5_IJNS4_10UnderscoreESX_SX_EEEEENS4_13SM90_TMA_LOADENS4_14ComposedLayoutINS4_7SwizzleILi3ELi4ELi3EEENS4_18smem_ptr_flag_bitsILi16EEENST_INS5_IJNSA_ILi8EEESF_EEENS5_IJSF_SB_EEEEEEEvNS4_8identityES10_S1A_vS1B_EENS_8epilogue10collective6detail29Sm90TmaWarpSpecializedAdapterINS1E_15DefaultEpilogueISI_SJ_SJ_NS1D_6thread17LinearCombinationISI_Li1EffLNS1I_9ScaleType4KindE0ELNS_15FloatRoundStyleE2ESI_EENS1_15EpilogueDefaultEEEEEvvEEEEvNT_6ParamsE:
[----:B------:R-:W0:Y:S02]  /*0000*/  LDC R1, c[0x0][0x28] ;  /* 0x00000a00ff017b82 */ /* 0x000e240000000800 */
[----:B0-----:R-:W-:Y:S01]  /*0010*/  VIADD R1, R1, 0xfffffff8 ;  /* 0xfffffff801017836 */ /* 0x001fe20000000000 */
[----:B------:R-:W0:Y:S01]  /*0020*/  S2R R4, SR_TID.X ;  /* 0x0000000000047919 */ /* 0x000e220000002100 */
[----:B------:R-:W-:Y:S01]  /*0030*/  ELECT P0, URZ, PT ;  /* 0x00000000003f782f */ /* 0x000fe20003800000 */
[----:B------:R-:W-:Y:S01]  /*0040*/  BSSY B0, `(.L_x_0) ;  /* 0x000000f000007945 */ /* 0x000fe20003800000 */
[--C-:B0-----:R-:W-:Y:S02]  /*0050*/  SHF.R.U32.HI R0, RZ, 0x5, R4.reuse ;  /* 0x00000005ff007819 */ /* 0x101fe40000011604 */
[----:B------:R-:W-:-:S03]  /*0060*/  SHF.R.U32.HI R5, RZ, 0x7, R4 ;  /* 0x00000007ff057819 */ /* 0x000fc60000011604 */
[----:B------:R-:W0:Y:S04]  /*0070*/  SHFL.IDX PT, R2, R0, RZ, 0x1f ;  /* 0x00001fff00027589 */ /* 0x000e2800000e0000 */
[----:B------:R1:W2:Y:S01]  /*0080*/  SHFL.IDX PT, R8, R5, RZ, 0x1f ;  /* 0x00001fff05087589 */ /* 0x0002a200000e0000 */
[----:B0-----:R-:W-:-:S13]  /*0090*/  ISETP.NE.OR P0, PT, R2, RZ, !P0 ;  /* 0x000000ff0200720c */ /* 0x001fda0004705670 */
[----:B-12---:R-:W-:Y:S05]  /*00a0*/  @P0 BRA `(.L_x_1) ;  /* 0x0000000000200947 */ /* 0x006fea0003800000 */
[----:B------:R-:W-:Y:S02]  /*00b0*/  ULDC.64 UR4, c[0x0][0x198] ;  /* 0x0000660000047ab9 */ /* 0x000fe40000000a00 */
[----:B------:R-:W-:Y:S02]  /*00c0*/  UIADD3 UR6, UP0, UR4, 0xf0, URZ ;  /* 0x000000f004067890 */ /* 0x000fe4000ff1e03f */
[----:B------:R-:W-:Y:S02]  /*00d0*/  UIADD3 UR4, UP1, UR4, 0x1f0, URZ ;  /* 0x000001f004047890 */ /* 0x000fe4000ff3e03f */
[----:B------:R-:W-:Y:S02]  /*00e0*/  UIADD3.X UR7, URZ, UR5, URZ, UP0, !UPT ;  /* 0x000000053f077290 */ /* 0x000fe400087fe43f */
[----:B------:R-:W-:-:S07]  /*00f0*/  UIADD3.X UR5, URZ, UR5, URZ, UP1, !UPT ;  /* 0x000000053f057290 */ /* 0x000fce0008ffe43f */
[----:B------:R0:W-:Y:S02]  /*0100*/  UTMACCTL.PF [UR6] ;  /* 0x00000000060079b9 */ /* 0x0001e40008040000 */
[----:B------:R0:W-:Y:S02]  /*0110*/  UTMACCTL.PF [UR4] ;  /* 0x00000000040079b9 */ /* 0x0001e40008040000 */
[----:B0-----:R-:W-:Y:S01]  /*0120*/  NOP ;  /* 0x0000000000007918 */ /* 0x001fe20000000000 */
.L_x_1:
[----:B------:R-:W-:Y:S05]  /*0130*/  BSYNC B0 ;  /* 0x0000000000007941 */ /* 0x000fea0003800000 */
.L_x_0:
[----:B------:R-:W0:Y:S02]  /*0140*/  SHFL.IDX PT, R3, R0, RZ, 0x1f ;  /* 0x00001fff00037589 */ /* 0x000e2400000e0000 */
[----:B0-----:R-:W-:-:S13]  /*0150*/  ISETP.NE.AND P0, PT, R3, RZ, PT ;  /* 0x000000ff0300720c */ /* 0x001fda0003f05270 */
[----:B------:R-:W-:Y:S05]  /*0160*/  @P0 BRA `(.L_x_2) ;  /* 0x0000000000700947 */ /* 0x000fea0003800000 */
[----:B------:R-:W0:Y:S01]  /*0170*/  S2UR UR8, SR_CgaCtaId ;  /* 0x00000000000879c3 */ /* 0x000e220000008800 */
[----:B------:R-:W-:Y:S01]  /*0180*/  UMOV UR4, 0x400 ;  /* 0x0000040000047882 */ /* 0x000fe20000000000 */
[----:B------:R-:W-:Y:S01]  /*0190*/  UMOV UR5, 0x1 ;  /* 0x0000000100057882 */ /* 0x000fe20000000000 */
[----:B------:R-:W-:Y:S01]  /*01a0*/  UMOV UR6, 0x80 ;  /* 0x0000008000067882 */ /* 0x000fe20000000000 */
[----:B------:R-:W-:Y:S01]  /*01b0*/  ELECT P0, URZ, PT ;  /* 0x00000000003f782f */ /* 0x000fe20003800000 */
[----:B------:R-:W-:-:S04]  /*01c0*/  UIADD3 UR6, -UR6, 0x100000, URZ ;  /* 0x0010000006067890 */ /* 0x000fc8000fffe13f */
[----:B------:R-:W-:Y:S02]  /*01d0*/  USHF.L.U32 UR7, UR6, 0xb, URZ ;  /* 0x0000000b06077899 */ /* 0x000fe4000800063f */
[----:B------:R-:W-:Y:S02]  /*01e0*/  USHF.L.U32 UR6, UR6, 0x1, URZ ;  /* 0x0000000106067899 */ /* 0x000fe4000800063f */
[----:B0-----:R-:W-:Y:S02]  /*01f0*/  ULEA UR8, UR8, UR4, 0x18 ;  /* 0x0000000408087291 */ /* 0x001fe4000f8ec03f */
[----:B------:R-:W-:-:S04]  /*0200*/  UIADD3 UR4, -UR5, 0x100000, URZ ;  /* 0x0010000005047890 */ /* 0x000fc8000fffe13f */
[----:B------:R-:W-:Y:S02]  /*0210*/  USHF.L.U32 UR5, UR4, 0xb, URZ ;  /* 0x0000000b04057899 */ /* 0x000fe4000800063f */
[----:B------:R-:W-:Y:S01]  /*0220*/  USHF.L.U32 UR4, UR4, 0x1, URZ ;  /* 0x0000000104047899 */ /* 0x000fe2000800063f */
[----:B------:R-:W0:Y:S11]  /*0230*/  FENCE.VIEW.ASYNC.S ;  /* 0x00000000000073c6 */ /* 0x000e360000000000 */
[----:B0-----:R0:W1:Y:S01]  /*0240*/  SYNCS.EXCH.64 URZ, [UR8], UR4 ;  /* 0x00000004083f75b2 */ /* 0x0010620008000100 */
[----:B------:R0:W2:Y:S01]  /*0250*/  SYNCS.EXCH.64 URZ, [UR8+0x38], UR6 ;  /* 0x00003806083f75b2 */ /* 0x0000a20008000100 */
[----:B------:R0:W3:Y:S01]  /*0260*/  SYNCS.EXCH.64 URZ, [UR8+0x8], UR4 ;  /* 0x00000804083f75b2 */ /* 0x0000e20008000100 */
[----:B------:R0:W4:Y:S01]  /*0270*/  SYNCS.EXCH.64 URZ, [UR8+0x40], UR6 ;  /* 0x00004006083f75b2 */ /* 0x0001220008000100 */
[----:B------:R0:W0:Y:S01]  /*0280*/  SYNCS.EXCH.64 URZ, [UR8+0x10], UR4 ;  /* 0x00001004083f75b2 */ /* 0x0000220008000100 */
        /* <DEDUP_REMOVED lines=9> */
[----:B------:R-:W-:Y:S01]  /*0320*/  NOP ;  /* 0x0000000000007918 */ /* 0x000fe20000000000 */
.L_x_2:
[----:B------:R-:W5:Y:S01]  /*0330*/  SHFL.IDX PT, R6, R0, RZ, 0x1f ;  /* 0x00001fff00067589 */ /* 0x000f6200000e0000 */
[----:B------:R-:W-:Y:S01]  /*0340*/  ELECT P0, URZ, PT ;  /* 0x00000000003f782f */ /* 0x000fe20003800000 */
[----:B------:R-:W-:Y:S01]  /*0350*/  NOP ;  /* 0x0000000000007918 */ /* 0x000fe20000000000 */
[----:B------:R-:W-:Y:S01]  /*0360*/  ELECT P1, URZ, PT ;  /* 0x00000000003f782f */ /* 0x000fe20003820000 */
[----:B------:R-:W1:Y:S01]  /*0370*/  SHFL.IDX PT, R3, R0, RZ, 0x1f ;  /* 0x00001fff00037589 */ /* 0x000e6200000e0000 */
[----:B0-----:R-:W-:Y:S01]  /*0380*/  UMOV UR4, 0x20 ;  /* 0x0000002000047882 */ /* 0x001fe20000000000 */
[----:B------:R-:W-:Y:S01]  /*0390*/  UMOV UR11, 0x80 ;  /* 0x00000080000b7882 */ /* 0x000fe20000000000 */
[----:B------:R-:W-:Y:S01]  /*03a0*/  NOP ;  /* 0x0000000000007918 */ /* 0x000fe20000000000 */
[C---:B------:R-:W-:Y:S01]  /*03b0*/  VIADD R33, R8.reuse, 0xffffffff ;  /* 0xffffffff08217836 */ /* 0x040fe20000000000 */
[----:B------:R-:W0:Y:S01]  /*03c0*/  SHFL.IDX PT, R5, R5, RZ, 0x1f ;  /* 0x00001fff05057589 */ /* 0x000e2200000e0000 */
[----:B------:R-:W-:Y:S01]  /*03d0*/  ULDC.64 UR36, c[0x0][0x208] ;  /* 0x0000820000247ab9 */ /* 0x000fe20000000a00 */
[----:B------:R-:W-:-:S02]  /*03e0*/  ISETP.NE.AND P2, PT, R8, RZ, PT ;  /* 0x000000ff0800720c */ /* 0x000fc40003f45270 */
[----:B------:R-:W-:Y:S02]  /*03f0*/  ISETP.GE.U32.AND P3, PT, R33, 0x2, PT ;  /* 0x000000022100780c */ /* 0x000fe40003f66070 */
[----:B-----5:R-:W-:Y:S02]  /*0400*/  ISETP.NE.OR P0, PT, R6, RZ, !P0 ;  /* 0x000000ff0600720c */ /* 0x020fe40004705670 */
[----:B-1----:R-:W-:Y:S02]  /*0410*/  ISETP.NE.OR P1, PT, R3, RZ, !P1 ;  /* 0x000000ff0300720c */ /* 0x002fe40004f25670 */
[----:B------:R-:W-:-:S04]  /*0420*/  SHF.R.S32.HI R3, RZ, 0x1f, R2 ;  /* 0x0000001fff037819 */ /* 0x000fc80000011402 */
[----:B------:R-:W-:-:S05]  /*0430*/  LEA.HI R3, R3, R2, RZ, 0x2 ;  /* 0x0000000203037211 */ /* 0x000fca00078f10ff */
[----:B------:R-:W-:Y:S01]  /*0440*/  VOTEU.ALL UP0, P0 ;  /* 0x00000000003f7886 */ /* 0x000fe20000000000 */
[----:B------:R-:W-:Y:S01]  /*0450*/  LOP3.LUT R3, R3, 0xfffffffc, RZ, 0xc0, !PT ;  /* 0xfffffffc03037812 */ /* 0x000fe200078ec0ff */
[----:B------:R-:W-:-:S03]  /*0460*/  VOTEU.ALL UP1, P1 ;  /* 0x00000000003f7886 */ /* 0x000fc60000820000 */
[----:B------:R-:W1:Y:S01]  /*0470*/  @!UP0 S2UR UR7, SR_CgaCtaId ;  /* 0x00000000000789c3 */ /* 0x000e620000008800 */
[----:B------:R-:W-:Y:S01]  /*0480*/  @!UP0 UMOV UR6, 0x400 ;  /* 0x0000040000068882 */ /* 0x000fe20000000000 */
[----:B------:R-:W-:-:S04]  /*0490*/  @!UP0 UIADD3 UR4, -UR4, 0x100000, URZ ;  /* 0x0010000004048890 */ /* 0x000fc8000fffe13f */
[----:B------:R-:W-:Y:S02]  /*04a0*/  @!UP0 USHF.L.U32 UR5, UR4, 0xb, URZ ;  /* 0x0000000b04058899 */ /* 0x000fe4000800063f */
[----:B------:R-:W-:Y:S01]  /*04b0*/  @!UP0 USHF.L.U32 UR4, UR4, 0x1, URZ ;  /* 0x0000000104048899 */ /* 0x000fe2000800063f */
[----:B------:R-:W-:Y:S01]  /*04c0*/  IMAD.IADD R0, R2, 0x1, -R3 ;  /* 0x0000000102007824 */ /* 0x000fe200078e0a03 */
[----:B------:R-:W-:Y:S01]  /*04d0*/  @!UP1 UMOV UR9, 0x400 ;  /* 0x0000040000099882 */ /* 0x000fe20000000000 */
[----:B------:R-:W-:Y:S01]  /*04e0*/  VOTEU.ALL UP2, P1 ;  /* 0x00000000003f7886 */ /* 0x000fe20000840000 */
[----:B------:R-:W-:Y:S01]  /*04f0*/  VOTEU.ALL UP3, P1 ;  /* 0x00000000003f7886 */ /* 0x000fe20000860000 */
[----:B------:R-:W-:Y:S01]  /*0500*/  VOTEU.ALL UP4, P1 ;  /* 0x00000000003f7886 */ /* 0x000fe20000880000 */
[----:B------:R-:W5:Y:S01]  /*0510*/  @!UP1 S2UR UR10, SR_CgaCtaId ;  /* 0x00000000000a99c3 */ /* 0x000f620000008800 */
[----:B------:R-:W-:Y:S01]  /*0520*/  VOTEU.ALL UP5, P1 ;  /* 0x00000000003f7886 */ /* 0x000fe200008a0000 */
[----:B------:R-:W-:-:S04]  /*0530*/  SHF.R.S32.HI R3, RZ, 0x1f, R4 ;  /* 0x0000001fff037819 */ /* 0x000fc80000011404 */
[----:B------:R-:W-:-:S04]  /*0540*/  LEA.HI R3, R3, R4, RZ, 0x7 ;  /* 0x0000000403037211 */ /* 0x000fc800078f38ff */
[----:B------:R-:W-:-:S05]  /*0550*/  LOP3.LUT R3, R3, 0xffffff80, RZ, 0xc0, !PT ;  /* 0xffffff8003037812 */ /* 0x000fca00078ec0ff */
[----:B------:R-:W-:Y:S01]  /*0560*/  IMAD.IADD R3, R4, 0x1, -R3 ;  /* 0x0000000104037824 */ /* 0x000fe200078e0a03 */
[----:B-1----:R-:W-:Y:S02]  /*0570*/  @!UP0 ULEA UR8, UR7, UR6, 0x18 ;  /* 0x0000000607088291 */ /* 0x002fe4000f8ec03f */
[----:B------:R-:W-:-:S04]  /*0580*/  @!UP1 UIADD3 UR6, -UR11, 0x100000, URZ ;  /* 0x001000000b069890 */ /* 0x000fc8000fffe13f */
[----:B------:R-:W-:Y:S02]  /*0590*/  @!UP1 USHF.L.U32 UR7, UR6, 0xb, URZ ;  /* 0x0000000b06079899 */ /* 0x000fe4000800063f */
[----:B------:R-:W-:Y:S01]  /*05a0*/  @!UP1 USHF.L.U32 UR6, UR6, 0x1, URZ ;  /* 0x0000000106069899 */ /* 0x000fe2000800063f */
[----:B------:R-:W-:Y:S01]  /*05b0*/  VOTEU.ALL UP0, P0 ;  /* 0x00000000003f7886 */ /* 0x000fe20000000000 */
[----:B-----5:R-:W-:Y:S01]  /*05c0*/  @!UP1 ULEA UR9, UR10, UR9, 0x18 ;  /* 0x000000090a099291 */ /* 0x020fe2000f8ec03f */
[----:B------:R-:W-:Y:S02]  /*05d0*/  VOTEU.ALL UP1, P0 ;  /* 0x00000000003f7886 */ /* 0x000fe40000020000 */
[----:B------:R-:W-:Y:S01]  /*05e0*/  ULDC.64 UR10, c[0x0][0x598] ;  /* 0x00016600000a7ab9 */ /* 0x000fe20000000a00 */
[----:B------:R-:W-:Y:S01]  /*05f0*/  ISETP.NE.AND P0, PT, R0, 0x3, PT ;  /* 0x000000030000780c */ /* 0x000fe20003f05270 */
[----:B------:R-:W1:Y:S02]  /*0600*/  FENCE.VIEW.ASYNC.S ;  /* 0x00000000000073c6 */ /* 0x000e640000000000 */
[----:B-1----:R1:W2:Y:S01]  /*0610*/  @!UP0 SYNCS.EXCH.64 URZ, [UR8+0xa0], UR4 ;  /* 0x0000a004083f85b2 */ /* 0x0022a20008000100 */
[----:B------:R-:W-:-:S02]  /*0620*/  ISETP.NE.U32.AND P1, PT, RZ, UR10, PT ;  /* 0x0000000aff007c0c */ /* 0x000fc4000bf25070 */
[----:B------:R-:W-:Y:S02]  /*0630*/  ISETP.EQ.OR P0, PT, R0, RZ, !P0 ;  /* 0x000000ff0000720c */ /* 0x000fe40004702670 */
[----:B------:R-:W-:Y:S02]  /*0640*/  ISETP.NE.AND.EX P1, PT, RZ, UR11, PT, P1 ;  /* 0x0000000bff007c0c */ /* 0x000fe4000bf25310 */
[----:B------:R-:W-:-:S04]  /*0650*/  ISETP.EQ.AND P0, PT, R8, RZ, P0 ;  /* 0x000000ff0800720c */ /* 0x000fc80000702270 */
[----:B------:R-:W-:-:S04]  /*0660*/  SEL R16, RZ, 0x1, !P0 ;  /* 0x00000001ff107807 */ /* 0x000fc80004000000 */
[----:B------:R-:W-:Y:S01]  /*0670*/  SEL R16, R16, 0x2, P3 ;  /* 0x0000000210107807 */ /* 0x000fe20001800000 */
[----:B------:R1:W2:Y:S01]  /*0680*/  @!UP1 SYNCS.EXCH.64 URZ, [UR8+0xa8], UR4 ;  /* 0x0000a804083f95b2 */ /* 0x0002a20008000100 */
[----:B------:R-:W-:Y:S01]  /*0690*/  NOP ;  /* 0x0000000000007918 */ /* 0x000fe20000000000 */
[----:B------:R1:W2:Y:S01]  /*06a0*/  @!UP2 SYNCS.EXCH.64 URZ, [UR9+0x80], UR6 ;  /* 0x00008006093fa5b2 */ /* 0x0002a20008000100 */
[----:B------:R1:W2:Y:S01]  /*06b0*/  @!UP3 SYNCS.EXCH.64 URZ, [UR9+0x88], UR6 ;  /* 0x00008806093fb5b2 */ /* 0x0002a20008000100 */
[----:B------:R1:W2:Y:S01]  /*06c0*/  @!UP4 SYNCS.EXCH.64 URZ, [UR9+0x90], UR6 ;  /* 0x00009006093fc5b2 */ /* 0x0002a20008000100 */
[----:B------:R1:W2:Y:S01]  /*06d0*/  @!UP5 SYNCS.EXCH.64 URZ, [UR9+0x98], UR6 ;  /* 0x00009806093fd5b2 */ /* 0x0002a20008000100 */
[----:B------:R-:W-:Y:S01]  /*06e0*/  NOP ;  /* 0x0000000000007918 */ /* 0x000fe20000000000 */
[----:B--234-:R-:W-:Y:S06]  /*06f0*/  BAR.SYNC.DEFER_BLOCKING 0x0 ;  /* 0x0000000000007b1d */ /* 0x01cfec0000010000 */
[----:B01----:R-:W-:Y:S05]  /*0700*/  @!P1 BRA `(.L_x_3) ;  /* 0x00000000001c9947 */ /* 0x003fea0003800000 */
[----:B------:R-:W0:Y:S02]  /*0710*/  LDC.64 R6, c[0x0][0x598] ;  /* 0x00016600ff067b82 */ /* 0x000e240000000a00 */
[----:B0-----:R-:W2:Y:S02]  /*0720*/  LDG.E.64 R6, desc[UR36][R6.64] ;  /* 0x0000002406067981 */ /* 0x001ea4000c1e1b00 */
[----:B--2---:R-:W-:-:S04]  /*0730*/  ISETP.NE.U32.AND P0, PT, R6, RZ, PT ;  /* 0x000000ff0600720c */ /* 0x004fc80003f05070 */
[----:B------:R-:W-:-:S13]  /*0740*/  ISETP.NE.AND.EX P0, PT, R7, RZ, PT, P0 ;  /* 0x000000ff0700720c */ /* 0x000fda0003f05300 */
[----:B------:R-:W-:Y:S05]  /*0750*/  @!P0 BRA `(.L_x_3) ;  /* 0x0000000000088947 */ /* 0x000fea0003800000 */
[----:B------:R1:W5:Y:S01]  /*0760*/  LD.E R153, desc[UR36][R6.64] ;  /* 0x0000002406997980 */ /* 0x000362000c101900 */
[----:B------:R-:W-:Y:S05]  /*0770*/  BRA `(.L_x_4) ;  /* 0x0000000000247947 */ /* 0x000fea0003800000 */
.L_x_3:
[----:B------:R-:W-:Y:S02]  /*0780*/  ULDC.64 UR4, c[0x0][0x588] ;  /* 0x0001620000047ab9 */ /* 0x000fe40000000a00 */
[----:B------:R-:W-:-:S04]  /*0790*/  ISETP.NE.U32.AND P0, PT, RZ, UR4, PT ;  /* 0x00000004ff007c0c */ /* 0x000fc8000bf05070 */
[----:B------:R-:W-:-:S13]  /*07a0*/  ISETP.NE.AND.EX P0, PT, RZ, UR5, PT, P0 ;  /* 0x00000005ff007c0c */ /* 0x000fda000bf05300 */
[----:B------:R-:W-:Y:S05]  /*07b0*/  @!P0 BRA `(.L_x_5) ;  /* 0x00000000000c8947 */ /* 0x000fea0003800000 */
[----:B------:R-:W0:Y:S02]  /*07c0*/  LDC.64 R6, c[0x0][0x588] ;  /* 0x00016200ff067b82 */ /* 0x000e240000000a00 */
[----:B0-----:R0:W5:Y:S01]  /*07d0*/  LDG.E R153, desc[UR36][R6.64] ;  /* 0x0000002406997981 */ /* 0x001162000c1e1900 */
[----:B------:R-:W-:Y:S05]  /*07e0*/  BRA `(.L_x_4) ;  /* 0x0000000000087947 */ /* 0x000fea0003800000 */
.L_x_5:
[----:B------:R-:W-:Y:S02]  /*07f0*/  ULDC UR4, c[0x0][0x580] ;  /* 0x0001600000047ab9 */ /* 0x000fe40000000800 */
[----:B------:R-:W-:-:S07]  /*0800*/  IMAD.U32 R153, RZ, RZ, UR4 ;  /* 0x00000004ff997e24 */ /* 0x000fce000f8e00ff */
.L_x_4:
[----:B------:R-:W-:Y:S02]  /*0810*/  ULDC.64 UR4, c[0x0][0x5a0] ;  /* 0x0001680000047ab9 */ /* 0x000fe40000000a00 */
[----:B------:R-:W-:-:S04]  /*0820*/  ISETP.NE.U32.AND P0, PT, RZ, UR4, PT ;  /* 0x00000004ff007c0c */ /* 0x000fc8000bf05070 */
[----:B------:R-:W-:-:S13]  /*0830*/  ISETP.NE.AND.EX P0, PT, RZ, UR5, PT, P0 ;  /* 0x00000005ff007c0c */ /* 0x000fda000bf05300 */
[----:B------:R-:W-:Y:S05]  /*0840*/  @!P0 BRA `(.L_x_6) ;  /* 0x00000000001c8947 */ /* 0x000fea0003800000 */
[----:B01----:R-:W0:Y:S02]  /*0850*/  LDC.64 R6, c[0x0][0x5a0] ;  /* 0x00016800ff067b82 */ /* 0x003e240000000a00 */
[----:B0-----:R-:W2:Y:S02]  /*0860*/  LDG.E.64 R6, desc[UR36][R6.64] ;  /* 0x0000002406067981 */ /* 0x001ea4000c1e1b00 */
[----:B--2---:R-:W-:-:S04]  /*0870*/  ISETP.NE.U32.AND P0, PT, R6, RZ, PT ;  /* 0x000000ff0600720c */ /* 0x004fc80003f05070 */
[----:B------:R-:W-:-:S13]  /*0880*/  ISETP.NE.AND.EX P0, PT, R7, RZ, PT, P0 ;  /* 0x000000ff0700720c */ /* 0x000fda0003f05300 */
[----:B------:R-:W-:Y:S05]  /*0890*/  @!P0 BRA `(.L_x_6) ;  /* 0x0000000000088947 */ /* 0x000fea0003800000 */
[----:B------:R3:W5:Y:S01]  /*08a0*/  LD.E R152, desc[UR36][R6.64] ;  /* 0x0000002406987980 */ /* 0x000762000c101900 */
[----:B------:R-:W-:Y:S05]  /*08b0*/  BRA `(.L_x_7) ;  /* 0x0000000000247947 */ /* 0x000fea0003800000 */
.L_x_6:
[----:B------:R-:W-:Y:S02]  /*08c0*/  ULDC.64 UR4, c[0x0][0x590] ;  /* 0x0001640000047ab9 */ /* 0x000fe40000000a00 */
[----:B------:R-:W-:-:S04]  /*08d0*/  ISETP.NE.U32.AND P0, PT, RZ, UR4, PT ;  /* 0x00000004ff007c0c */ /* 0x000fc8000bf05070 */
[----:B------:R-:W-:-:S13]  /*08e0*/  ISETP.NE.AND.EX P0, PT, RZ, UR5, PT, P0 ;  /* 0x00000005ff007c0c */ /* 0x000fda000bf05300 */
[----:B------:R-:W-:Y:S05]  /*08f0*/  @!P0 BRA `(.L_x_8) ;  /* 0x00000000000c8947 */ /* 0x000fea0003800000 */
[----:B01----:R-:W0:Y:S02]  /*0900*/  LDC.64 R6, c[0x0][0x590] ;  /* 0x00016400ff067b82 */ /* 0x003e240000000a00 */
[----:B0-----:R2:W5:Y:S01]  /*0910*/  LDG.E R152, desc[UR36][R6.64] ;  /* 0x0000002406987981 */ /* 0x001562000c1e1900 */
[----:B------:R-:W-:Y:S05]  /*0920*/  BRA `(.L_x_7) ;  /* 0x0000000000087947 */ /* 0x000fea0003800000 */
.L_x_8:
[----:B------:R-:W-:Y:S02]  /*0930*/  ULDC UR4, c[0x0][0x584] ;  /* 0x0001610000047ab9 */ /* 0x000fe40000000800 */
[----:B------:R-:W-:-:S07]  /*0940*/  IMAD.U32 R152, RZ, RZ, UR4 ;  /* 0x00000004ff987e24 */ /* 0x000fce000f8e00ff */
.L_x_7:
[----:B------:R-:W4:Y:S01]  /*0950*/  LDC R2, c[0x0][0x65c] ;  /* 0x00019700ff027b82 */ /* 0x000f220000000800 */
[----:B------:R-:W4:Y:S01]  /*0960*/  S2R R14, SR_CTAID.Y ;  /* 0x00000000000e7919 */ /* 0x000f220000002600 */
[----:B------:R-:W-:Y:S01]  /*0970*/  ULDC UR6, c[0x0][0x28c] ;  /* 0x0000a30000067ab9 */ /* 0x000fe20000000800 */
[----:B------:R-:W-:Y:S01]  /*0980*/  ISETP.NE.AND P0, PT, R8, 0x2, PT ;  /* 0x000000020800780c */ /* 0x000fe20003f05270 */
[----:B------:R-:W-:Y:S01]  /*0990*/  UIADD3 UR6, UR6, 0x3f, URZ ;  /* 0x0000003f06067890 */ /* 0x000fe2000fffe03f */
[----:B0123--:R-:W0:Y:S01]  /*09a0*/  S2R R6, SR_CTAID.X ;  /* 0x0000000000067919 */ /* 0x00fe220000002500 */
[----:B------:R-:W-:Y:S01]  /*09b0*/  IMAD.MOV.U32 R7, RZ, RZ, RZ ;  /* 0x000000ffff077224 */ /* 0x000fe200078e00ff */
[----:B------:R-:W-:Y:S01]  /*09c0*/  UMOV UR38, URZ ;  /* 0x0000003f00267c82 */ /* 0x000fe20008000000 */
[----:B------:R-:W-:Y:S01]  /*09d0*/  USHF.R.S32.HI UR7, URZ, 0x1f, UR6 ;  /* 0x0000001f3f077899 */ /* 0x000fe20008011406 */
[----:B------:R-:W-:Y:S01]  /*09e0*/  UMOV UR39, URZ ;  /* 0x0000003f00277c82 */ /* 0x000fe20008000000 */
[----:B------:R-:W-:-:S02]  /*09f0*/  ULDC.64 UR8, c[0x0][0x650] ;  /* 0x0001940000087ab9 */ /* 0x000fc40000000a00 */
[----:B------:R-:W-:-:S04]  /*0a00*/  ULEA.HI UR7, UR7, UR6, URZ, 0x6 ;  /* 0x0000000607077291 */ /* 0x000fc8000f8f303f */
[----:B------:R-:W-:Y:S01]  /*0a10*/  USHF.R.S32.HI UR40, URZ, 0x6, UR7 ;  /* 0x000000063f287899 */ /* 0x000fe20008011407 */
[----:B----4-:R-:W-:-:S13]  /*0a20*/  ISETP.NE.AND P1, PT, R2, 0x1, PT ;  /* 0x000000010200780c */ /* 0x010fda0003f25270 */
[----:B------:R-:W0:Y:S01]  /*0a30*/  @P1 LDC R19, c[0x0][0x10] ;  /* 0x00000400ff131b82 */ /* 0x000e220000000800 */
[----:B------:R-:W-:Y:S02]  /*0a40*/  @P1 IMAD.MOV.U32 R8, RZ, RZ, R14 ;  /* 0x000000ffff081224 */ /* 0x000fe400078e000e */
[----:B------:R-:W-:Y:S02]  /*0a50*/  @P1 IMAD.MOV.U32 R9, RZ, RZ, RZ ;  /* 0x000000ffff091224 */ /* 0x000fe400078e00ff */
[----:B------:R-:W-:-:S03]  /*0a60*/  @P1 IMAD.MOV.U32 R17, RZ, RZ, RZ ;  /* 0x000000ffff111224 */ /* 0x000fc600078e00ff */
[----:B------:R-:W1:Y:S01]  /*0a70*/  @!P1 LDC R11, c[0x0][0xc] ;  /* 0x00000300ff0b9b82 */ /* 0x000e620000000800 */
[----:B------:R-:W-:Y:S01]  /*0a80*/  ULDC UR4, c[0x0][0xc] ;  /* 0x0000030000047ab9 */ /* 0x000fe20000000800 */
[----:B------:R-:W-:Y:S02]  /*0a90*/  ULDC UR5, c[0x0][0x10] ;  /* 0x0000040000057ab9 */ /* 0x000fe40000000800 */
[----:B------:R-:W-:-:S04]  /*0aa0*/  UIMAD.WIDE.U32 UR4, UR4, UR5, URZ ;  /* 0x00000005040472a5 */ /* 0x000fc8000f8e003f */
[----:B------:R-:W2:Y:S01]  /*0ab0*/  LDC R2, c[0x0][0x14] ;  /* 0x00000500ff027b82 */ /* 0x000ea20000000800 */
[----:B0-----:R-:W-:-:S04]  /*0ac0*/  @P1 IMAD.WIDE.U32 R18, R6, R19, R8 ;  /* 0x0000001306121225 */ /* 0x001fc800078e0008 */
[----:B------:R-:W-:Y:S02]  /*0ad0*/  @P1 IMAD.IADD R17, R19, 0x1, R17 ;  /* 0x0000000113111824 */ /* 0x000fe400078e0211 */
[----:B-1----:R-:W-:-:S04]  /*0ae0*/  @!P1 IMAD.WIDE.U32 R8, R11, R14, R6 ;  /* 0x0000000e0b089225 */ /* 0x002fc800078e0006 */
[----:B------:R-:W-:Y:S02]  /*0af0*/  @!P1 IMAD.MOV.U32 R18, RZ, RZ, R8 ;  /* 0x000000ffff129224 */ /* 0x000fe400078e0008 */
[----:B------:R-:W-:Y:S02]  /*0b00*/  @!P1 IMAD.MOV.U32 R17, RZ, RZ, R9 ;  /* 0x000000ffff119224 */ /* 0x000fe400078e0009 */
[----:B--2---:R-:W-:-:S04]  /*0b10*/  IMAD.WIDE.U32 R12, R2, UR4, RZ ;  /* 0x00000004020c7c25 */ /* 0x004fc8000f8e00ff */
[----:B------:R-:W-:Y:S01]  /*0b20*/  IMAD R23, R2, UR5, RZ ;  /* 0x0000000502177c24 */ /* 0x000fe2000f8e02ff */
[----:B------:R0:W-:Y:S03]  /*0b30*/  STL.64 [R1], R12 ;  /* 0x0000000c01007387 */ /* 0x0001e60000100a00 */
[----:B------:R-:W-:Y:S01]  /*0b40*/  IMAD.IADD R23, R13, 0x1, R23 ;  /* 0x000000010d177824 */ /* 0x000fe200078e0217 */
[----:B------:R-:W-:Y:S06]  /*0b50*/  @P0 BRA `(.L_x_9) ;  /* 0x0000000000280947 */ /* 0x000fec0003800000 */
[----:B------:R-:W-:Y:S01]  /*0b60*/  UIMAD.WIDE.U32 UR4, UR40, 0x24924925, URZ ;  /* 0x24924925280478a5 */ /* 0x000fe2000f8e003f */
[----:B------:R-:W-:Y:S01]  /*0b70*/  IADD3 R18, P0, R18, R12, RZ ;  /* 0x0000000c12127210 */ /* 0x000fe20007f1e0ff */
[----:B------:R-:W-:Y:S02]  /*0b80*/  UISETP.GE.U32.AND UP0, UPT, UR40, 0x7, UPT ;  /* 0x000000072800788c */ /* 0x000fe4000bf06070 */
[----:B------:R-:W-:Y:S02]  /*0b90*/  UIADD3 UR4, -UR5, UR40, URZ ;  /* 0x0000002805047290 */ /* 0x000fe4000fffe13f */
[----:B------:R-:W-:Y:S01]  /*0ba0*/  IMAD.X R17, R23, 0x1, R17, P0 ;  /* 0x0000000117117824 */ /* 0x000fe200000e0611 */
[----:B------:R-:W-:Y:S01]  /*0bb0*/  UMOV UR39, URZ ;  /* 0x0000003f00277c82 */ /* 0x000fe20008000000 */
[----:B------:R-:W-:-:S04]  /*0bc0*/  ULEA.HI UR4, UR4, UR5, URZ, 0x1f ;  /* 0x0000000504047291 */ /* 0x000fc8000f8ff83f */
[----:B------:R-:W-:-:S04]  /*0bd0*/  USHF.R.U32.HI UR4, URZ, 0x2, UR4 ;  /* 0x000000023f047899 */ /* 0x000fc80008011604 */
[----:B------:R-:W-:Y:S02]  /*0be0*/  @UP0 ULOP3.LUT UR39, UR4, 0x1, URZ, 0xc0, !UPT ;  /* 0x0000000104270892 */ /* 0x000fe4000f8ec03f */
[----:B------:R-:W-:-:S12]  /*0bf0*/  UIMAD UR38, UR4, -0x7, UR40 ;  /* 0xfffffff9042678a4 */ /* 0x000fd8000f8e0228 */
.L_x_9:
[----:B------:R-:W-:Y:S01]  /*0c00*/  ISETP.GE.U32.AND P0, PT, R18, UR8, PT ;  /* 0x0000000812007c0c */ /* 0x000fe2000bf06070 */
[----:B------:R-:W-:Y:S01]  /*0c10*/  IMAD.MOV.U32 R19, RZ, RZ, -0x1 ;  /* 0xffffffffff137424 */ /* 0x000fe200078e00ff */
[----:B------:R-:W-:Y:S01]  /*0c20*/  PRMT R8, RZ, 0x7610, R8 ;  /* 0x00007610ff087816 */ /* 0x000fe20000000008 */
[----:B------:R-:W-:Y:S01]  /*0c30*/  IMAD.MOV.U32 R22, RZ, RZ, -0x1 ;  /* 0xffffffffff167424 */ /* 0x000fe200078e00ff */
[----:B------:R-:W-:Y:S01]  /*0c40*/  ISETP.GE.U32.AND.EX P0, PT, R17, UR9, PT, P0 ;  /* 0x0000000911007c0c */ /* 0x000fe2000bf06100 */
[----:B------:R-:W-:-:S12]  /*0c50*/  IMAD.MOV.U32 R2, RZ, RZ, -0x1 ;  /* 0xffffffffff027424 */ /* 0x000fd800078e00ff */
[----:B------:R-:W-:Y:S05]  /*0c60*/  @P0 BRA `(.L_x_10) ;  /* 0x00000004005c0947 */ /* 0x000fea0003800000 */
[----:B------:R-:W1:Y:S01]  /*0c70*/  LDC.64 R20, c[0x0][0x628] ;  /* 0x00018a00ff147b82 */ /* 0x000e620000000a00 */
[----:B------:R-:W-:Y:S02]  /*0c80*/  IMAD.MOV.U32 R8, RZ, RZ, R18 ;  /* 0x000000ffff087224 */ /* 0x000fe400078e0012 */
[----:B------:R-:W-:-:S05]  /*0c90*/  IMAD.MOV.U32 R9, RZ, RZ, R17 ;  /* 0x000000ffff097224 */ /* 0x000fca00078e0011 */
[----:B------:R-:W2:Y:S08]  /*0ca0*/  LDC R2, c[0x0][0x630] ;  /* 0x00018c00ff027b82 */ /* 0x000eb00000000800 */
[----:B------:R-:W3:Y:S01]  /*0cb0*/  LDC.64 R24, c[0x0][0x620] ;  /* 0x00018800ff187b82 */ /* 0x000ee20000000a00 */
[----:B-1----:R-:W-:-:S04]  /*0cc0*/  ISETP.NE.U32.AND P0, PT, R20, RZ, PT ;  /* 0x000000ff1400720c */ /* 0x002fc80003f05070 */
[----:B------:R-:W-:-:S13]  /*0cd0*/  ISETP.NE.AND.EX P0, PT, R21, RZ, PT, P0 ;  /* 0x000000ff1500720c */ /* 0x000fda0003f05300 */
[----:B--23--:R-:W-:Y:S05]  /*0ce0*/  @!P0 BRA `(.L_x_11) ;  /* 0x0000000000288947 */ /* 0x00cfea0003800000 */
[----:B0-----:R-:W0:Y:S02]  /*0cf0*/  LDC R13, c[0x0][0x634] ;  /* 0x00018d00ff0d7b82 */ /* 0x001e240000000800 */
[----:B0-----:R-:W-:-:S05]  /*0d00*/  IADD3 R13, P0, R18, R13, RZ ;  /* 0x0000000d120d7210 */ /* 0x001fca0007f1e0ff */
[----:B------:R-:W-:-:S04]  /*0d10*/  IMAD.X R15, RZ, RZ, R17, P0 ;  /* 0x000000ffff0f7224 */ /* 0x000fc800000e0611 */
[----:B------:R-:W-:-:S04]  /*0d20*/  IMAD.WIDE.U32 R8, R15, R20, RZ ;  /* 0x000000140f087225 */ /* 0x000fc800078e00ff */
[----:B------:R-:W-:-:S04]  /*0d30*/  IMAD.WIDE.U32 R10, P0, R13, R21, R8 ;  /* 0x000000150d0a7225 */ /* 0x000fc80007800008 */
[----:B------:R-:W-:-:S04]  /*0d40*/  IMAD.WIDE.U32 R8, R13, R20, RZ ;  /* 0x000000140d087225 */ /* 0x000fc800078e00ff */
[----:B------:R-:W-:Y:S01]  /*0d50*/  IMAD.X R13, RZ, RZ, RZ, P0 ;  /* 0x000000ffff0d7224 */ /* 0x000fe200000e06ff */
[----:B------:R-:W-:Y:S01]  /*0d60*/  IADD3 RZ, P0, R9, R10, RZ ;  /* 0x0000000a09ff7210 */ /* 0x000fe20007f1e0ff */
[----:B------:R-:W-:-:S04]  /*0d70*/  IMAD.MOV.U32 R12, RZ, RZ, R11 ;  /* 0x000000ffff0c7224 */ /* 0x000fc800078e000b */
[----:B------:R-:W-:-:S08]  /*0d80*/  IMAD.WIDE.U32.X R8, R15, R21, R12, P0 ;  /* 0x000000150f087225 */ /* 0x000fd000000e040c */
.L_x_11:
[-CC-:B------:R-:W-:Y:S01]  /*0d90*/  SHF.R.U64 R31, R8, R2.reuse, R9.reuse ;  /* 0x00000002081f7219 */ /* 0x180fe20000001209 */
[----:B0-----:R-:W0:Y:S01]  /*0da0*/  LDC R12, c[0x0][0x618] ;  /* 0x00018600ff0c7b82 */ /* 0x001e220000000800 */
[----:B------:R-:W-:Y:S01]  /*0db0*/  SHF.R.U32.HI R7, RZ, R2, R9 ;  /* 0x00000002ff077219 */ /* 0x000fe20000011609 */
[----:B------:R-:W-:Y:S01]  /*0dc0*/  ULDC UR4, c[0x0][0x150] ;  /* 0x0000540000047ab9 */ /* 0x000fe20000000800 */
[----:B------:R-:W-:Y:S01]  /*0dd0*/  IADD3 R11, P0, RZ, -R31, RZ ;  /* 0x8000001fff0b7210 */ /* 0x000fe20007f1e0ff */
[----:B------:R-:W-:Y:S01]  /*0de0*/  IMAD.MOV.U32 R19, RZ, RZ, R17 ;  /* 0x000000ffff137224 */ /* 0x000fe200078e0011 */
[----:B------:R-:W-:-:S03]  /*0df0*/  I2FP.F32.U32 R2, R6 ;  /* 0x0000000600027245 */ /* 0x000fc60000201000 */
[----:B------:R-:W1:Y:S01]  /*0e00*/  LDC.64 R26, c[0x0][0x640] ;  /* 0x00019000ff1a7b82 */ /* 0x000e620000000a00 */
[----:B------:R-:W-:Y:S02]  /*0e10*/  IMAD.X R13, RZ, RZ, ~R7, P0 ;  /* 0x000000ffff0d7224 */ /* 0x000fe400000e0e07 */
[----:B------:R-:W-:Y:S01]  /*0e20*/  FMUL R2, R2, UR4 ;  /* 0x0000000402027c20 */ /* 0x000fe20008400000 */
[----:B------:R-:W-:Y:S01]  /*0e30*/  IMAD.WIDE.U32 R8, R11, R24, R18 ;  /* 0x000000180b087225 */ /* 0x000fe200078e0012 */
[----:B------:R-:W-:-:S03]  /*0e40*/  ULDC UR4, c[0x0][0x154] ;  /* 0x0000550000047ab9 */ /* 0x000fc60000000800 */
[----:B------:R-:W-:Y:S01]  /*0e50*/  IMAD R10, R13, R24, RZ ;  /* 0x000000180d0a7224 */ /* 0x000fe200078e02ff */
[----:B------:R-:W2:Y:S01]  /*0e60*/  LDC R7, c[0x0][0x144] ;  /* 0x00005100ff077b82 */ /* 0x000ea20000000800 */
[----:B------:R-:W3:Y:S02]  /*0e70*/  F2I.U32.TRUNC.NTZ R2, R2 ;  /* 0x0000000200027305 */ /* 0x000ee4000020f000 */
[----:B------:R-:W-:-:S04]  /*0e80*/  IMAD R11, R11, R25, R10 ;  /* 0x000000190b0b7224 */ /* 0x000fc800078e020a */
[----:B------:R-:W-:Y:S01]  /*0e90*/  IMAD.IADD R9, R9, 0x1, R11 ;  /* 0x0000000109097824 */ /* 0x000fe200078e020b */
[----:B------:R-:W4:Y:S01]  /*0ea0*/  LDC R22, c[0x0][0x608] ;  /* 0x00018200ff167b82 */ /* 0x000f220000000800 */
[----:B------:R-:W-:-:S03]  /*0eb0*/  IMAD.MOV.U32 R11, RZ, RZ, -0x1 ;  /* 0xffffffffff0b7424 */ /* 0x000fc600078e00ff */
[--C-:B0-----:R-:W-:Y:S02]  /*0ec0*/  SHF.R.U64 R20, R8, R12, R9.reuse ;  /* 0x0000000c08147219 */ /* 0x101fe40000001209 */
[----:B------:R-:W-:Y:S02]  /*0ed0*/  I2FP.F32.U32 R8, R14 ;  /* 0x0000000e00087245 */ /* 0x000fe40000201000 */
[----:B------:R-:W0:Y:S01]  /*0ee0*/  LDC R24, c[0x0][0x658] ;  /* 0x00019600ff187b82 */ /* 0x000e220000000800 */
[----:B-1----:R-:W-:Y:S01]  /*0ef0*/  ISETP.NE.U32.AND P0, PT, R26, RZ, PT ;  /* 0x000000ff1a00720c */ /* 0x002fe20003f05070 */
[----:B---3--:R-:W-:Y:S02]  /*0f00*/  IMAD.MOV R10, RZ, RZ, -R2 ;  /* 0x000000ffff0a7224 */ /* 0x008fe400078e0a02 */
[----:B------:R-:W-:Y:S01]  /*0f10*/  FMUL R8, R8, UR4 ;  /* 0x0000000408087c20 */ /* 0x000fe20008400000 */
[----:B------:R-:W-:Y:S02]  /*0f20*/  SHF.R.U32.HI R9, RZ, R12, R9 ;  /* 0x0000000cff097219 */ /* 0x000fe40000011609 */
[----:B------:R-:W-:Y:S01]  /*0f30*/  ISETP.NE.AND.EX P0, PT, R27, RZ, PT, P0 ;  /* 0x000000ff1b00720c */ /* 0x000fe20003f05300 */
[----:B------:R1:W3:Y:S01]  /*0f40*/  F2I.U32.TRUNC.NTZ R15, R8 ;  /* 0x00000008000f7305 */ /* 0x0002e2000020f000 */
[----:B------:R-:W1:Y:S01]  /*0f50*/  LDC R19, c[0x0][0x148] ;  /* 0x00005200ff137b82 */ /* 0x000e620000000800 */
[----:B--2---:R-:W-:-:S07]  /*0f60*/  IMAD R2, R7, R10, R6 ;  /* 0x0000000a07027224 */ /* 0x004fce00078e0206 */
[----:B------:R-:W2:Y:S01]  /*0f70*/  LDC R25, c[0x0][0x600] ;  /* 0x00018000ff197b82 */ /* 0x000ea20000000800 */
[-CC-:B----4-:R-:W-:Y:S02]  /*0f80*/  SHF.R.U64 R32, R20, R22.reuse, R9.reuse ;  /* 0x0000001614207219 */ /* 0x190fe40000001209 */
[----:B------:R-:W-:Y:S01]  /*0f90*/  SHF.R.U32.HI R7, RZ, R22, R9 ;  /* 0x00000016ff077219 */ /* 0x000fe20000011609 */
[----:B------:R-:W-:-:S04]  /*0fa0*/  IMAD.MOV.U32 R9, RZ, RZ, 0x1 ;  /* 0x00000001ff097424 */ /* 0x000fc800078e00ff */
[----:B------:R-:W4:Y:S01]  /*0fb0*/  LDC R28, c[0x0][0x648] ;  /* 0x00019200ff1c7b82 */ /* 0x000f220000000800 */
[-C--:B0-----:R-:W-:Y:S02]  /*0fc0*/  SHF.L.U32 R6, R11, R24.reuse, RZ ;  /* 0x000000180b067219 */ /* 0x081fe400000006ff */
[--C-:B------:R-:W-:Y:S02]  /*0fd0*/  SHF.R.U64 R22, R32, R24, R7.reuse ;  /* 0x0000001820167219 */ /* 0x100fe40000001207 */
[----:B------:R-:W-:Y:S02]  /*0fe0*/  LOP3.LUT R13, RZ, R6, RZ, 0x33, !PT ;  /* 0x00000006ff0d7212 */ /* 0x000fe400078e33ff */
[-C--:B------:R-:W-:Y:S01]  /*0ff0*/  SHF.R.U32.HI R7, RZ, R24.reuse, R7 ;  /* 0x00000018ff077219 */ /* 0x080fe20000011607 */
[----:B------:R-:W0:Y:S01]  /*1000*/  LDC R29, c[0x0][0x638] ;  /* 0x00018e00ff1d7b82 */ /* 0x000e220000000800 */
[----:B------:R-:W-:Y:S01]  /*1010*/  SHF.L.U32 R12, R9, R24, RZ ;  /* 0x00000018090c7219 */ /* 0x000fe200000006ff */
[----:B------:R-:W-:-:S06]  /*1020*/  IMAD.MOV.U32 R6, RZ, RZ, R22 ;  /* 0x000000ffff067224 */ /* 0x000fcc00078e0016 */
[----:B------:R-:W0:Y:S01]  /*1030*/  LDC R30, c[0x0][0x610] ;  /* 0x00018400ff1e7b82 */ /* 0x000e220000000800 */
[----:B-1-3--:R-:W-:Y:S05]  /*1040*/  @!P0 BRA `(.L_x_12) ;  /* 0x0000000000288947 */ /* 0x00afea0003800000 */
[----:B------:R-:W1:Y:S02]  /*1050*/  LDC R11, c[0x0][0x64c] ;  /* 0x00019300ff0b7b82 */ /* 0x000e640000000800 */
[----:B-1----:R-:W-:-:S05]  /*1060*/  IADD3 R11, P0, R22, R11, RZ ;  /* 0x0000000b160b7210 */ /* 0x002fca0007f1e0ff */
        /* <DEDUP_REMOVED lines=8> */
.L_x_12:
[----:B----4-:R-:W-:Y:S01]  /*10f0*/  SHF.R.U64 R6, R6, R28, R7 ;  /* 0x0000001c06067219 */ /* 0x010fe20000001207 */
[----:B--2---:R-:W-:Y:S01]  /*1100*/  VIADD R7, R25, 0xffffffff ;  /* 0xffffffff19077836 */ /* 0x004fe20000000000 */
[----:B------:R-:W-:Y:S01]  /*1110*/  LOP3.LUT R13, R32, R13, RZ, 0xc0, !PT ;  /* 0x0000000d200d7212 */ /* 0x000fe200078ec0ff */
[----:B------:R-:W-:Y:S02]  /*1120*/  IMAD.MOV R15, RZ, RZ, -R15 ;  /* 0x000000ffff0f7224 */ /* 0x000fe400078e0a0f */
[----:B------:R-:W-:Y:S01]  /*1130*/  IMAD.MOV R8, RZ, RZ, -R6 ;  /* 0x000000ffff087224 */ /* 0x000fe200078e0a06 */
[----:B------:R-:W-:Y:S01]  /*1140*/  LOP3.LUT R7, R20, R7, RZ, 0xc0, !PT ;  /* 0x0000000714077212 */ /* 0x000fe200078ec0ff */
[----:B------:R-:W-:Y:S02]  /*1150*/  IMAD R13, R12, R6, R13 ;  /* 0x000000060c0d7224 */ /* 0x000fe400078e020d */
[----:B------:R-:W-:Y:S02]  /*1160*/  @P1 IMAD R2, R19, R15, R14 ;  /* 0x0000000f13021224 */ /* 0x000fe400078e020e */
[----:B0-----:R-:W-:-:S02]  /*1170*/  IMAD R6, R8, R29, R22 ;  /* 0x0000001d08067224 */ /* 0x001fc400078e0216 */
[----:B------:R-:W-:Y:S02]  /*1180*/  IMAD R2, R13, R30, R2 ;  /* 0x0000001e0d027224 */ /* 0x000fe400078e0202 */
[----:B------:R-:W-:Y:S02]  /*1190*/  IMAD R19, R6, R25, R7 ;  /* 0x0000001906137224 */ /* 0x000fe400078e0207 */
[----:B------:R-:W-:-:S03]  /*11a0*/  IMAD.MOV.U32 R8, RZ, RZ, 0x1 ;  /* 0x00000001ff087424 */ /* 0x000fc600078e00ff */
[----:B------:R-:W-:Y:S02]  /*11b0*/  SEL R22, R19, R2, !P1 ;  /* 0x0000000213167207 */ /* 0x000fe40004800000 */
[----:B------:R-:W-:Y:S01]  /*11c0*/  SEL R19, R2, R19, !P1 ;  /* 0x0000001302137207 */ /* 0x000fe20004800000 */
[----:B------:R-:W-:-:S07]  /*11d0*/  IMAD.MOV.U32 R2, RZ, RZ, R31 ;  /* 0x000000ffff027224 */ /* 0x000fce00078e001f */
.L_x_10:
[----:B------:R-:W-:Y:S05]  /*11e0*/  @!P2 BRA `(.L_x_13) ;  /* 0x000000900094a947 */ /* 0x000fea0003800000 */
[----:B------:R-:W-:-:S13]  /*11f0*/  ISETP.GT.U32.AND P0, PT, R33, 0x1, PT ;  /* 0x000000012100780c */ /* 0x000fda0003f04070 */
[----:B------:R-:W-:Y:S05]  /*1200*/  @P0 EXIT ;  /* 0x000000000000094d */ /* 0x000fea0003800000 */
.L_x_14:
[----:B------:R-:W-:-:S08]  /*1210*/  NOP ;  /* 0x0000000000007918 */ /* 0x000fd00000000000 */
[----:B------:R-:W1:Y:S02]  /*1220*/  USETMAXREG.TRY_ALLOC.CTAPOOL UP0, 0xe8 ;  /* 0x000000e8000079c8 */ /* 0x000e640008000600 */
[----:B-1----:R-:W-:-:S13]  /*1230*/  PLOP3.LUT P0, PT, PT, PT, UP0, 0x80, 0x0 ;  /* 0x000000000000781c */ /* 0x002fda0003f0f008 */
[----:B------:R-:W-:Y:S05]  /*1240*/  @!P0 BRA `(.L_x_14) ;  /* 0xfffffffc00f08947 */ /* 0x000fea000383ffff */
[----:B------:R-:W-:-:S13]  /*1250*/  LOP3.LUT P0, RZ, R8, 0xff, RZ, 0xc0, !PT ;  /* 0x000000ff08ff7812 */ /* 0x000fda000780c0ff */
[----:B------:R-:W-:Y:S05]  /*1260*/  @!P0 EXIT ;  /* 0x000000000000894d */ /* 0x000fea0003800000 */
[----:B------:R-:W1:Y:S01]  /*1270*/  S2UR UR4, SR_CgaCtaId ;  /* 0x00000000000479c3 */ /* 0x000e620000008800 */
[----:B------:R-:W-:Y:S01]  /*1280*/  VIADD R6, R5, 0xffffffff ;  /* 0xffffffff05067836 */ /* 0x000fe20000000000 */
[----:B------:R-:W-:Y:S01]  /*1290*/  SHF.R.S32.HI R0, RZ, 0x1f, R3 ;  /* 0x0000001fff007819 */ /* 0x000fe20000011403 */
[----:B------:R-:W-:Y:S01]  /*12a0*/  UMOV UR41, 0x400 ;  /* 0x0000040000297882 */ /* 0x000fe20000000000 */
[----:B------:R-:W-:Y:S01]  /*12b0*/  UISETP.LT.AND UP0, UPT, UR40, 0x1, UPT ;  /* 0x000000012800788c */ /* 0x000fe2000bf01270 */
[----:B------:R-:W-:Y:S01]  /*12c0*/  LOP3.LUT R172, R16, 0x1, RZ, 0xfc, !PT ;  /* 0x0000000110ac7812 */ /* 0x000fe200078efcff */
[----:B------:R-:W-:Y:S01]  /*12d0*/  USHF.L.U32 UR44, UR40, 0x1, URZ ;  /* 0x00000001282c7899 */ /* 0x000fe2000800063f */
[----:B------:R-:W-:Y:S01]  /*12e0*/  R2UR UR42, R6 ;  /* 0x00000000062a72ca */ /* 0x000fe200000e0000 */
[----:B------:R-:W-:Y:S01]  /*12f0*/  USEL UR43, UR40, 0x1, UP0 ;  /* 0x00000001282b7887 */ /* 0x000fe20008000000 */
[CC--:B------:R-:W-:Y:S02]  /*1300*/  LEA.HI R4, R0.reuse, R3.reuse, RZ, 0x2 ;  /* 0x0000000300047211 */ /* 0x0c0fe400078f10ff */
[----:B------:R-:W-:Y:S01]  /*1310*/  LEA.HI R0, R0, R3, RZ, 0x5 ;  /* 0x0000000300007211 */ /* 0x000fe200078f28ff */
[----:B------:R-:W-:Y:S01]  /*1320*/  UIADD3 UR43, -UR43, UR40, URZ ;  /* 0x000000282b2b7290 */ /* 0x000fe2000fffe13f */
[----:B------:R-:W-:-:S02]  /*1330*/  SHF.R.S32.HI R154, RZ, 0x2, R4 ;  /* 0x00000002ff9a7819 */ /* 0x000fc40000011404 */
[----:B------:R-:W-:Y:S02]  /*1340*/  SHF.R.S32.HI R5, RZ, 0x1f, R4 ;  /* 0x0000001fff057819 */ /* 0x000fe40000011404 */
[----:B------:R-:W-:Y:S02]  /*1350*/  LOP3.LUT R156, R4, 0xfffffffc, RZ, 0xc0, !PT ;  /* 0xfffffffc049c7812 */ /* 0x000fe400078ec0ff */
[----:B------:R-:W-:Y:S01]  /*1360*/  LEA.HI R5, R5, R154, RZ, 0x3 ;  /* 0x0000009a05057211 */ /* 0x000fe200078f18ff */
[----:B------:R-:W-:Y:S01]  /*1370*/  USHF.L.U32 UR42, UR42, 0x3, URZ ;  /* 0x000000032a2a7899 */ /* 0x000fe2000800063f */
[----:B------:R-:W-:Y:S01]  /*1380*/  ISETP.NE.AND P0, PT, R6, RZ, PT ;  /* 0x000000ff0600720c */ /* 0x000fe20003f05270 */
[----:B------:R-:W-:Y:S01]  /*1390*/  IMAD.IADD R156, R3, 0x1, -R156 ;  /* 0x00000001039c7824 */ /* 0x000fe200078e0a9c */
[----:B------:R-:W-:Y:S01]  /*13a0*/  LOP3.LUT R5, R5, 0xfffffff8, RZ, 0xc0, !PT ;  /* 0xfffffff805057812 */ /* 0x000fe200078ec0ff */
[----:B-1----:R-:W-:Y:S01]  /*13b0*/  ULEA UR41, UR4, UR41, 0x18 ;  /* 0x0000002904297291 */ /* 0x002fe2000f8ec03f */
[----:B------:R-:W-:Y:S01]  /*13c0*/  SEL R173, RZ, 0x1, P0 ;  /* 0x00000001ffad7807 */ /* 0x000fe20000000000 */
[----:B------:R-:W-:Y:S01]  /*13d0*/  IMAD.U32 R158, RZ, RZ, UR42 ;  /* 0x0000002aff9e7e24 */ /* 0x000fe2000f8e00ff */
[----:B------:R-:W-:Y:S01]  /*13e0*/  ULDC UR4, c[0x0][0x284] ;  /* 0x0000a10000047ab9 */ /* 0x000fe20000000800 */
[----:B------:R-:W-:Y:S01]  /*13f0*/  IMAD.IADD R154, R154, 0x1, -R5 ;  /* 0x000000019a9a7824 */ /* 0x000fe200078e0a05 */
[----:B------:R-:W-:Y:S01]  /*1400*/  UIADD3 UR45, UR41, 0x80, URZ ;  /* 0x00000080292d7890 */ /* 0x000fe2000fffe03f */
[----:B------:R-:W-:-:S02]  /*1410*/  SHF.R.S32.HI R5, RZ, 0x5, R0 ;  /* 0x00000005ff057819 */ /* 0x000fc40000011400 */
[C---:B------:R-:W-:Y:S02]  /*1420*/  LOP3.LUT R160, R158.reuse, 0x8, RZ, 0xc0, !PT ;  /* 0x000000089ea07812 */ /* 0x040fe400078ec0ff */
[--C-:B------:R-:W-:Y:S01]  /*1430*/  SHF.R.S32.HI R155, RZ, 0x1f, R154.reuse ;  /* 0x0000001fff9b7819 */ /* 0x100fe2000001149a */
[C-C-:B------:R-:W-:Y:S01]  /*1440*/  IMAD R161, R5.reuse, -0x10, -R154.reuse ;  /* 0xfffffff005a17824 */ /* 0x140fe200078e0a9a */
[----:B------:R-:W-:Y:S01]  /*1450*/  LOP3.LUT R158, R158, 0x8, RZ, 0xc, !PT ;  /* 0x000000089e9e7812 */ /* 0x000fe200078e0cff */
[----:B------:R-:W-:Y:S01]  /*1460*/  IMAD.U32 R157, RZ, RZ, UR45 ;  /* 0x0000002dff9d7e24 */ /* 0x000fe2000f8e00ff */
[----:B------:R-:W-:Y:S01]  /*1470*/  LOP3.LUT R160, R160, 0x18, RZ, 0x3c, !PT ;  /* 0x00000018a0a07812 */ /* 0x000fe200078e3cff */
[----:B------:R-:W-:-:S04]  /*1480*/  IMAD.WIDE R154, R5, 0x10, R154 ;  /* 0x00000010059a7825 */ /* 0x000fc800078e029a */
[----:B------:R-:W-:Y:S02]  /*1490*/  VIADD R159, R157, UR42 ;  /* 0x0000002a9d9f7c36 */ /* 0x000fe40008000000 */
[----:B------:R-:W-:-:S07]  /*14a0*/  VIADD R161, R161, UR4 ;  /* 0x00000004a1a17c36 */ /* 0x000fce0008000000 */
.L_x_290:
[----:B------:R-:W-:Y:S01]  /*14b0*/  SHF.L.U32 R0, R173, 0x1f, RZ ;  /* 0x0000001fad007819 */ /* 0x000fe200000006ff */
[----:B------:R-:W-:Y:S02]  /*14c0*/  ULDC UR4, c[0x0][0x28c] ;  /* 0x0000a30000047ab9 */ /* 0x000fe40000000800 */
[----:B------:R-:W-:Y:S01]  /*14d0*/  ISETP.LT.AND P1, PT, RZ, UR4, PT ;  /* 0x00000004ff007c0c */ /* 0x000fe2000bf21270 */
[----:B------:R-:W1:Y:S02]  /*14e0*/  SYNCS.PHASECHK.TRANS64.TRYWAIT P0, [R157+UR42], R0 ;  /* 0x000000009d0075a7 */ /* 0x000e64000800016a */
[----:B-1-34-:R-:W-:Y:S10]  /*14f0*/  @!P0 BRA `(.L_x_15) ;  /* 0x000000a0003c8947 */ /* 0x01aff40003800000 */
.L_x_315:
[----:B------:R-:W-:Y:S05]  /*1500*/  @P1 BRA `(.L_x_16) ;  /* 0x0000000000401947 */ /* 0x000fea0003800000 */
[----:B-1----:R-:W-:Y:S01]  /*1510*/  MOV R0, 0x0 ;  /* 0x0000000000007802 */ /* 0x002fe20000000f00 */
[----:B------:R-:W-:Y:S01]  /*1520*/  ULDC.64 UR4, c[0x4][0x68] ;  /* 0x01001a0000047ab9 */ /* 0x000fe20000000a00 */
[----:B------:R-:W-:Y:S01]  /*1530*/  ULDC.64 UR6, c[0x4][0x8] ;  /* 0x0100020000067ab9 */ /* 0x000fe20000000a00 */
[----:B------:R-:W-:Y:S01]  /*1540*/  IMAD.U32 R4, RZ, RZ, UR4 ;  /* 0x00000004ff047e24 */ /* 0x000fe2000f8e00ff */
[----:B------:R1:W2:Y:S01]  /*1550*/  LDC.64 R14, c[0x4][R0] ;  /* 0x01000000000e7b82 */ /* 0x0002a20000000a00 */
[----:B------:R-:W-:Y:S01]  /*1560*/  IMAD.U32 R5, RZ, RZ, UR5 ;  /* 0x00000005ff057e24 */ /* 0x000fe2000f8e00ff */
[----:B------:R-:W-:Y:S01]  /*1570*/  ULDC.64 UR4, c[0x4][0x70] ;  /* 0x01001c0000047ab9 */ /* 0x000fe20000000a00 */
[----:B------:R-:W-:Y:S02]  /*1580*/  IMAD.U32 R10, RZ, RZ, UR6 ;  /* 0x00000006ff0a7e24 */ /* 0x000fe4000f8e00ff */
[----:B------:R-:W-:Y:S02]  /*1590*/  IMAD.U32 R6, RZ, RZ, UR4 ;  /* 0x00000004ff067e24 */ /* 0x000fe4000f8e00ff */
[----:B------:R-:W-:-:S02]  /*15a0*/  IMAD.U32 R7, RZ, RZ, UR5 ;  /* 0x00000005ff077e24 */ /* 0x000fc4000f8e00ff */
[----:B------:R-:W-:Y:S02]  /*15b0*/  IMAD.U32 R11, RZ, RZ, UR7 ;  /* 0x00000007ff0b7e24 */ /* 0x000fe4000f8e00ff */
[----:B------:R-:W-:Y:S02]  /*15c0*/  IMAD.MOV.U32 R8, RZ, RZ, 0x1e1 ;  /* 0x000001e1ff087424 */ /* 0x000fe400078e00ff */
[----:B0-----:R-:W-:Y:S02]  /*15d0*/  IMAD.MOV.U32 R12, RZ, RZ, 0x1 ;  /* 0x00000001ff0c7424 */ /* 0x001fe400078e00ff */
[----:B-1----:R-:W-:-:S07]  /*15e0*/  IMAD.MOV.U32 R13, RZ, RZ, RZ ;  /* 0x000000ffff0d7224 */ /* 0x002fce00078e00ff */
[----:B------:R-:W-:-:S07]  /*15f0*/  LEPC R20, `(.L_x_16) ;  /* 0x000000001014794e */ /* 0x000fce0000000000 */
[----:B--2--5:R-:W-:Y:S05]  /*1600*/  CALL.ABS.NOINC R14 ;  /* 0x000000000e007343 */ /* 0x024fea0003c00000 */
.L_x_16:
[----:B------:R-:W-:-:S13]  /*1610*/  ISETP.NE.AND P0, PT, R172, 0x3, PT ;  /* 0x00000003ac00780c */ /* 0x000fda0003f05270 */
[----:B------:R-:W-:Y:S05]  /*1620*/  @!P0 BRA `(.L_x_17) ;  /* 0x0000000000048947 */ /* 0x000fea0003800000 */
[----:B------:R-:W-:Y:S01]  /*1630*/  BPT.TRAP 0x1 ;  /* 0x000000040000795c */ /* 0x000fe20000300000 */
.L_x_17:
[----:B------:R-:W-:Y:S02]  /*1640*/  IMAD.U32 R3, RZ, RZ, UR38 ;  /* 0x00000026ff037e24 */ /* 0x000fe4000f8e00ff */
[----:B-1----:R-:W-:-:S03]  /*1650*/  IMAD.U32 R0, RZ, RZ, UR39 ;  /* 0x00000027ff007e24 */ /* 0x002fc6000f8e00ff */
[----:B------:R-:W-:Y:S02]  /*1660*/  LEA R3, R3, UR41, 0x3 ;  /* 0x0000002903037c11 */ /* 0x000fe4000f8e18ff */
[----:B------:R-:W-:-:S04]  /*1670*/  SHF.L.U32 R0, R0, 0x1f, RZ ;  /* 0x0000001f00007819 */ /* 0x000fc800000006ff */
[----:B------:R1:W2:Y:S01]  /*1680*/  SYNCS.PHASECHK.TRANS64.TRYWAIT P1, [R3+URZ], R0 ;  /* 0x00000000030075a7 */ /* 0x0002a2000802017f */
[----:B------:R-:W-:Y:S05]  /*1690*/  @!P0 BRA `(.L_x_18) ;  /* 0x0000000000048947 */ /* 0x000fea0003800000 */
[----:B------:R-:W-:Y:S01]  /*16a0*/  BPT.TRAP 0x1 ;  /* 0x000000040000795c */ /* 0x000fe20000300000 */
.L_x_18:
[----:B------:R-:W-:-:S05]  /*16b0*/  IMAD.U32 R4, RZ, RZ, UR43 ;  /* 0x0000002bff047e24 */ /* 0x000fca000f8e00ff */
[----:B------:R-:W-:Y:S01]  /*16c0*/  ISETP.GE.AND P2, PT, R4, 0x1, PT ;  /* 0x000000010400780c */ /* 0x000fe20003f46270 */
[----:B--2---:R-:W-:-:S12]  /*16d0*/  @P1 BRA `(.L_x_19) ;  /* 0x0000000000081947 */ /* 0x004fd80003800000 */
[----:B------:R-:W2:Y:S02]  /*16e0*/  SYNCS.PHASECHK.TRANS64.TRYWAIT P1, [R3+URZ], R0 ;  /* 0x00000000030075a7 */ /* 0x000ea4000802017f */
[----:B--2---:R-:W-:Y:S05]  /*16f0*/  @!P1 BRA `(.L_x_20) ;  /* 0x0000009c00d09947 */ /* 0x004fea0003800000 */
.L_x_19:
[----:B------:R-:W-:Y:S05]  /*1700*/  WARPSYNC.ALL ;  /* 0x0000000000007948 */ /* 0x000fea0003800000 */
[----:B------:R-:W-:Y:S01]  /*1710*/  UIADD3 UR4, UR41, 0x180, URZ ;  /* 0x0000018029047890 */ /* 0x000fe2000fffe03f */
[----:B------:R-:W-:Y:S01]  /*1720*/  WARPGROUP.ARRIVE ;  /* 0x00000000000079c5 */ /* 0x000fe20000000000 */
[----:B------:R-:W-:Y:S02]  /*1730*/  UIADD3 UR5, UR41, 0xe180, URZ ;  /* 0x0000e18029057890 */ /* 0x000fe4000fffe03f */
[----:B------:R-:W-:Y:S02]  /*1740*/  USHF.R.U32.HI UR4, URZ, 0x4, UR4 ;  /* 0x000000043f047899 */ /* 0x000fe40008011604 */
[----:B------:R-:W-:-:S02]  /*1750*/  USHF.R.U32.HI UR5, URZ, 0x4, UR5 ;  /* 0x000000043f057899 */ /* 0x000fc40008011605 */
[----:B------:R-:W-:Y:S02]  /*1760*/  ULOP3.LUT UR4, UR4, 0x3fff, URZ, 0xc0, !UPT ;  /* 0x00003fff04047892 */ /* 0x000fe4000f8ec03f */
[----:B------:R-:W-:Y:S02]  /*1770*/  ULOP3.LUT UR5, UR5, 0x3fff, URZ, 0xc0, !UPT ;  /* 0x00003fff05057892 */ /* 0x000fe4000f8ec03f */
[----:B------:R-:W-:Y:S02]  /*1780*/  ULOP3.LUT UR8, UR4, 0x10000, URZ, 0xfc, !UPT ;  /* 0x0001000004087892 */ /* 0x000fe4000f8efc3f */
[----:B------:R-:W-:Y:S02]  /*1790*/  ULOP3.LUT UR9, UR5, 0x10000, URZ, 0xfc, !UPT ;  /* 0x0001000005097892 */ /* 0x000fe4000f8efc3f */
[----:B------:R-:W-:Y:S02]  /*17a0*/  ULEA UR10, UR38, UR8, 0x9 ;  /* 0x00000008260a7291 */ /* 0x000fe4000f8e483f */
[----:B------:R-:W-:Y:S01]  /*17b0*/  ULEA UR11, UR38, UR9, 0xb ;  /* 0x00000009260b7291 */ /* 0x000fe2000f8e583f */
[----:B------:R-:W-:Y:S01]  /*17c0*/  UMOV UR5, 0x40000040 ;  /* 0x4000004000057882 */ /* 0x000fe20000000000 */
[----:B------:R-:W-:-:S03]  /*17d0*/  UMOV UR7, 0x40000040 ;  /* 0x4000004000077882 */ /* 0x000fc60000000000 */
[----:B------:R-:W-:Y:S02]  /*17e0*/  UMOV UR4, UR10 ;  /* 0x0000000a00047c82 */ /* 0x000fe40008000000 */
[----:B------:R-:W-:Y:S02]  /*17f0*/  UMOV UR6, UR11 ;  /* 0x0000000b00067c82 */ /* 0x000fe40008000000 */
[----:B------:R-:W-:Y:S01]  /*1800*/  HGMMA.64x256x16.F32 R24, gdesc[UR4], RZ, !UPT, gsb0 ;  /* 0x03e00000041879f0 */ /* 0x000fe2000c0008ff */
[----:B------:R-:W-:Y:S02]  /*1810*/  UIADD3 UR4, UR10, 0x2, URZ ;  /* 0x000000020a047890 */ /* 0x000fe4000fffe03f */
[----:B------:R-:W-:Y:S01]  /*1820*/  UIADD3 UR6, UR11, 0x2, URZ ;  /* 0x000000020b067890 */ /* 0x000fe2000fffe03f */
[----:B------:R-:W-:Y:S01]  /*1830*/  UMOV UR5, 0x40000040 ;  /* 0x4000004000057882 */ /* 0x000fe20000000000 */
[----:B------:R-:W-:Y:S01]  /*1840*/  UMOV UR7, 0x40000040 ;  /* 0x4000004000077882 */ /* 0x000fe20000000000 */
[----:B------:R-:W-:-:S02]  /*1850*/  WARPGROUP.DEPBAR.LE gsb0, 0x0 ;  /* 0x00008000000079c5 */ /* 0x000fc40000010000 */
[----:B------:R-:W-:-:S15]  /*1860*/  WARPGROUP.ARRIVE ;  /* 0x00000000000079c5 */ /* 0x000fde0000000000 */
[----:B------:R-:W-:-:S05]  /*1870*/  NOP ;  /* 0x0000000000007918 */ /* 0x000fca0000000000 */
[----:B------:R-:W-:Y:S01]  /*1880*/  HGMMA.64x256x16.F32 R24, gdesc[UR4], R24, gsb0 ;  /* 0x03e00000041879f0 */ /* 0x000fe20008000818 */
[----:B------:R-:W-:Y:S02]  /*1890*/  UIADD3 UR4, UR10, 0x4, URZ ;  /* 0x000000040a047890 */ /* 0x000fe4000fffe03f */
[----:B------:R-:W-:Y:S01]  /*18a0*/  UIADD3 UR6, UR11, 0x4, URZ ;  /* 0x000000040b067890 */ /* 0x000fe2000fffe03f */
[----:B------:R-:W-:Y:S01]  /*18b0*/  UMOV UR5, 0x40000040 ;  /* 0x4000004000057882 */ /* 0x000fe20000000000 */
[----:B------:R-:W-:Y:S01]  /*18c0*/  UMOV UR7, 0x40000040 ;  /* 0x4000004000077882 */ /* 0x000fe20000000000 */
[----:B------:R-:W-:Y:S02]  /*18d0*/  WARPGROUP.DEPBAR.LE gsb0, 0x0 ;  /* 0x00008000000079c5 */ /* 0x000fe40000010000 */
        /* <DEDUP_REMOVED lines=10> */
[----:B------:R-:W-:Y:S03]  /*1980*/  HGMMA.64x256x16.F32 R24, gdesc[UR4], R24, gsb0 ;  /* 0x03e00000041879f0 */ /* 0x000fe60008000818 */
[----:B------:R-:W-:Y:S02]  /*1990*/  WARPGROUP.DEPBAR.LE gsb0, 0x0 ;  /* 0x00008000000079c5 */ /* 0x000fe40000010000 */
[----:B------:R-:W-:Y:S05]  /*19a0*/  @!P2 BRA `(.L_x_21) ;  /* 0x00000004001ca947 */ /* 0x000fea0003800000 */
[----:B------:R-:W-:Y:S01]  /*19b0*/  UIADD3 UR4, UR38, 0x1, URZ ;  /* 0x0000000126047890 */ /* 0x000fe2000fffe03f */
[----:B-12---:R-:W-:Y:S01]  /*19c0*/  IMAD.U32 R0, RZ, RZ, UR43 ;  /* 0x0000002bff007e24 */ /* 0x006fe2000f8e00ff */
[----:B------:R-:W-:Y:S02]  /*19d0*/  UMOV UR11, UR38 ;  /* 0x00000026000b7c82 */ /* 0x000fe40008000000 */
[----:B------:R-:W-:-:S04]  /*19e0*/  UISETP.NE.AND UP0, UPT, UR4, 0x7, UPT ;  /* 0x000000070400788c */ /* 0x000fc8000bf05270 */
[----:B------:R-:W-:Y:S02]  /*19f0*/  USEL UR5, URZ, 0x1, UP0 ;  /* 0x000000013f057887 */ /* 0x000fe40008000000 */
[----:B------:R-:W-:Y:S02]  /*1a00*/  USEL UR10, UR4, URZ, UP0 ;  /* 0x0000003f040a7287 */ /* 0x000fe40008000000 */
[----:B------:R-:W-:-:S06]  /*1a10*/  ULOP3.LUT UR5, UR39, UR5, URZ, 0x3c, !UPT ;  /* 0x0000000527057292 */ /* 0x000fcc000f8e3c3f */
[----:B------:R-:W-:-:S07]  /*1a20*/  IMAD.U32 R5, RZ, RZ, UR5 ;  /* 0x00000005ff057e24 */ /* 0x000fce000f8e00ff */
.L_x_28:
[----:B-12---:R-:W-:Y:S05]  /*1a30*/  @!P0 BRA `(.L_x_22) ;  /* 0x0000000000048947 */ /* 0x006fea0003800000 */
[----:B------:R-:W-:Y:S01]  /*1a40*/  BPT.TRAP 0x1 ;  /* 0x000000040000795c */ /* 0x000fe20000300000 */
.L_x_22:
[----:B------:R-:W-:Y:S01]  /*1a50*/  ULEA UR4, UR10, UR41, 0x3 ;  /* 0x000000290a047291 */ /* 0x000fe2000f8e183f */
[----:B------:R-:W-:-:S08]  /*1a60*/  SHF.L.U32 R3, R5, 0x1f, RZ ;  /* 0x0000001f05037819 */ /* 0x000fd000000006ff */
[----:B------:R1:W2:Y:S01]  /*1a70*/  SYNCS.PHASECHK.TRANS64.TRYWAIT P1, [UR4], R3 ;  /* 0x00000003ff0075a7 */ /* 0x0002a20008020144 */
[----:B------:R-:W-:Y:S05]  /*1a80*/  @!P0 BRA `(.L_x_23) ;  /* 0x0000000000048947 */ /* 0x000fea0003800000 */
[----:B------:R-:W-:Y:S01]  /*1a90*/  BPT.TRAP 0x1 ;  /* 0x000000040000795c */ /* 0x000fe20000300000 */
.L_x_23:
[----:B--2---:R-:W-:Y:S05]  /*1aa0*/  @P1 BRA `(.L_x_24) ;  /* 0x0000000000081947 */ /* 0x004fea0003800000 */
[----:B------:R-:W2:Y:S02]  /*1ab0*/  SYNCS.PHASECHK.TRANS64.TRYWAIT P1, [UR4], R3 ;  /* 0x00000003ff0075a7 */ /* 0x000ea40008020144 */
[----:B--2---:R-:W-:Y:S05]  /*1ac0*/  @!P1 BRA `(.L_x_25) ;  /* 0x0000009800f09947 */ /* 0x004fea0003800000 */
.L_x_24:
[----:B------:R-:W-:Y:S01]  /*1ad0*/  ULEA UR12, UR10, UR8, 0x9 ;  /* 0x000000080a0c7291 */ /* 0x000fe2000f8e483f */
[----:B------:R-:W-:Y:S01]  /*1ae0*/  WARPGROUP.ARRIVE ;  /* 0x00000000000079c5 */ /* 0x000fe20000000000 */
[----:B------:R-:W-:Y:S01]  /*1af0*/  ULEA UR13, UR10, UR9, 0xb ;  /* 0x000000090a0d7291 */ /* 0x000fe2000f8e583f */
[----:B------:R-:W-:Y:S01]  /*1b00*/  UMOV UR5, 0x40000040 ;  /* 0x4000004000057882 */ /* 0x000fe20000000000 */
[----:B------:R-:W-:-:S03]  /*1b10*/  UMOV UR7, 0x40000040 ;  /* 0x4000004000077882 */ /* 0x000fc60000000000 */
[----:B------:R-:W-:Y:S02]  /*1b20*/  UMOV UR4, UR12 ;  /* 0x0000000c00047c82 */ /* 0x000fe40008000000 */
[----:B------:R-:W-:Y:S02]  /*1b30*/  UMOV UR6, UR13 ;  /* 0x0000000d00067c82 */ /* 0x000fe40008000000 */
[----:B------:R-:W-:Y:S01]  /*1b40*/  HGMMA.64x256x16.F32 R24, gdesc[UR4], R24, gsb0 ;  /* 0x03e00000041879f0 */ /* 0x000fe20008000818 */
        /* <DEDUP_REMOVED lines=26> */
[----:B------:R-:W-:Y:S01]  /*1cf0*/  BPT.TRAP 0x1 ;  /* 0x000000040000795c */ /* 0x000fe20000300000 */
.L_x_26:
[----:B------:R-:W-:Y:S01]  /*1d00*/  ULEA UR4, UR11, UR41, 0x3 ;  /* 0x000000290b047291 */ /* 0x000fe2000f8e183f */
[----:B------:R-:W-:-:S03]  /*1d10*/  ISETP.GT.U32.AND P1, PT, R16, 0x1, PT ;  /* 0x000000011000780c */ /* 0x000fc60003f24070 */
[----:B------:R-:W-:-:S04]  /*1d20*/  UIADD3 UR4, UR4, 0x38, URZ ;  /* 0x0000003804047890 */ /* 0x000fc8000fffe03f */
[----:B------:R-:W-:-:S09]  /*1d30*/  UPRMT UR4, URZ, 0x654, UR4 ;  /* 0x000006543f047896 */ /* 0x000fd20008000004 */
[----:B------:R-:W-:Y:S01]  /*1d40*/  SYNCS.ARRIVE.TRANS64.RED.A1T0 RZ, [UR4], RZ ;  /* 0x000000ffffff79a7 */ /* 0x000fe20008100404 */
[----:B------:R-:W-:Y:S05]  /*1d50*/  @P1 BRA `(.L_x_27) ;  /* 0x0000000000041947 */ /* 0x000fea0003800000 */
[----:B------:R-:W-:Y:S01]  /*1d60*/  BPT.TRAP 0x1 ;  /* 0x000000040000795c */ /* 0x000fe20000300000 */
.L_x_27:
[----:B------:R-:W-:Y:S01]  /*1d70*/  UIADD3 UR10, UR10, 0x1, URZ ;  /* 0x000000010a0a7890 */ /* 0x000fe2000fffe03f */
[C---:B------:R-:W-:Y:S01]  /*1d80*/  ISETP.GT.AND P1, PT, R0.reuse, 0x1, PT ;  /* 0x000000010000780c */ /* 0x040fe20003f24270 */
[----:B------:R-:W-:Y:S01]  /*1d90*/  UIADD3 UR11, UR11, 0x1, URZ ;  /* 0x000000010b0b7890 */ /* 0x000fe2000fffe03f */
[----:B------:R-:W-:Y:S01]  /*1da0*/  VIADD R0, R0, 0xffffffff ;  /* 0xffffffff00007836 */ /* 0x000fe20000000000 */
[----:B------:R-:W-:Y:S02]  /*1db0*/  UISETP.NE.AND UP0, UPT, UR10, 0x7, UPT ;  /* 0x000000070a00788c */ /* 0x000fe4000bf05270 */
[----:B------:R-:W-:Y:S02]  /*1dc0*/  UISETP.NE.AND UP1, UPT, UR11, 0x7, UPT ;  /* 0x000000070b00788c */ /* 0x000fe4000bf25270 */
[----:B------:R-:W-:Y:S02]  /*1dd0*/  USEL UR4, URZ, 0x1, UP0 ;  /* 0x000000013f047887 */ /* 0x000fe40008000000 */
[----:B------:R-:W-:-:S02]  /*1de0*/  USEL UR10, UR10, URZ, UP0 ;  /* 0x0000003f0a0a7287 */ /* 0x000fc40008000000 */
[----:B------:R-:W-:Y:S02]  /*1df0*/  USEL UR11, UR11, URZ, UP1 ;  /* 0x0000003f0b0b7287 */ /* 0x000fe40008800000 */
[----:B------:R-:W-:Y:S01]  /*1e00*/  LOP3.LUT R5, R5, UR4, RZ, 0x3c, !PT ;  /* 0x0000000405057c12 */ /* 0x000fe2000f8e3cff */
[----:B------:R-:W-:Y:S09]  /*1e10*/  @P1 BRA `(.L_x_28) ;  /* 0xfffffffc00041947 */ /* 0x000ff2000383ffff */
.L_x_21:
[----:B-12---:R-:W1:Y:S01]  /*1e20*/  LDC R0, c[0x0][0x28c] ;  /* 0x0000a300ff007b82 */ /* 0x006e620000000800 */
[----:B------:R2:W-:Y:S01]  /*1e30*/  SYNCS.ARRIVE.TRANS64.A1T0 RZ, [R158+UR45], RZ ;  /* 0x000000ff9eff79a7 */ /* 0x0005e2000810002d */
[----:B-1----:R-:W-:-:S13]  /*1e40*/  ISETP.GE.AND P1, PT, R0, 0x1, PT ;  /* 0x000000010000780c */ /* 0x002fda0003f26270 */
[----:B--2---:R-:W-:Y:S05]  /*1e50*/  @!P1 BRA `(.L_x_29) ;  /* 0x00000000003c9947 */ /* 0x004fea0003800000 */
[----:B------:R-:W-:Y:S05]  /*1e60*/  @!P0 BRA `(.L_x_30) ;  /* 0x0000000000048947 */ /* 0x000fea0003800000 */
[----:B------:R-:W-:Y:S01]  /*1e70*/  BPT.TRAP 0x1 ;  /* 0x000000040000795c */ /* 0x000fe20000300000 */
.L_x_30:
[----:B------:R-:W-:Y:S01]  /*1e80*/  UIADD3 UR6, UR43, UR38, URZ ;  /* 0x000000262b067290 */ /* 0x000fe2000fffe03f */
[----:B------:R-:W-:-:S03]  /*1e90*/  ISETP.GT.U32.AND P0, PT, R16, 0x1, PT ;  /* 0x000000011000780c */ /* 0x000fc60003f04070 */
[----:B------:R-:W-:-:S04]  /*1ea0*/  UIMAD.WIDE.U32 UR4, UR6, 0x24924925, URZ ;  /* 0x24924925060478a5 */ /* 0x000fc8000f8e003f */
[----:B------:R-:W-:-:S04]  /*1eb0*/  UIADD3 UR4, UR6, -UR5, URZ ;  /* 0x8000000506047290 */ /* 0x000fc8000fffe03f */
[----:B------:R-:W-:-:S04]  /*1ec0*/  ULEA.HI UR4, UR4, UR5, URZ, 0x1f ;  /* 0x0000000504047291 */ /* 0x000fc8000f8ff83f */
[----:B------:R-:W-:-:S04]  /*1ed0*/  USHF.R.U32.HI UR4, URZ, 0x2, UR4 ;  /* 0x000000023f047899 */ /* 0x000fc80008011604 */
[----:B------:R-:W-:-:S04]  /*1ee0*/  UIMAD UR4, UR4, -0x7, UR6 ;  /* 0xfffffff9040478a4 */ /* 0x000fc8000f8e0206 */
[----:B------:R-:W-:-:S04]  /*1ef0*/  ULEA UR4, UR4, UR41, 0x3 ;  /* 0x0000002904047291 */ /* 0x000fc8000f8e183f */
[----:B------:R-:W-:-:S04]  /*1f00*/  UIADD3 UR4, UR4, 0x38, URZ ;  /* 0x0000003804047890 */ /* 0x000fc8000fffe03f */
[----:B------:R-:W-:-:S09]  /*1f10*/  UPRMT UR4, URZ, 0x654, UR4 ;  /* 0x000006543f047896 */ /* 0x000fd20008000004 */
[----:B------:R-:W-:Y:S01]  /*1f20*/  SYNCS.ARRIVE.TRANS64.RED.A1T0 RZ, [UR4], RZ ;  /* 0x000000ffffff79a7 */ /* 0x000fe20008100404 */
[----:B------:R-:W-:Y:S05]  /*1f30*/  @P0 BRA `(.L_x_29) ;  /* 0x0000000000040947 */ /* 0x000fea0003800000 */
[----:B------:R-:W-:Y:S01]  /*1f40*/  BPT.TRAP 0x1 ;  /* 0x000000040000795c */ /* 0x000fe20000300000 */
.L_x_29:
[----:B------:R-:W-:Y:S01]  /*1f50*/  SHF.L.U32 R0, R173, 0x1f, RZ ;  /* 0x0000001fad007819 */ /* 0x000fe200000006ff */
[----:B------:R-:W-:Y:S01]  /*1f60*/  UIADD3 UR38, UR44, UR38, URZ ;  /* 0x000000262c267290 */ /* 0x000fe2000fffe03f */
[----:B------:R-:W1:Y:S01]  /*1f70*/  LDC R15, c[0x0][0x288] ;  /* 0x0000a200ff0f7b82 */ /* 0x000e620000000800 */
[----:B------:R-:W-:Y:S01]  /*1f80*/  UISETP.GE.U32.AND UP1, UPT, UR44, 0x7, UPT ;  /* 0x000000072c00788c */ /* 0x000fe2000bf26070 */
[----:B------:R-:W-:Y:S01]  /*1f90*/  IMAD.SHL.U32 R8, R156, 0x2, RZ ;  /* 0x000000029c087824 */ /* 0x000fe200078e00ff */
[----:B------:R-:W-:Y:S02]  /*1fa0*/  UISETP.GT.U32.AND UP0, UPT, UR38, 0x6, UPT ;  /* 0x000000062600788c */ /* 0x000fe4000bf04070 */
[----:B------:R-:W-:Y:S02]  /*1fb0*/  UIMAD.WIDE.U32 UR4, UR38, 0x24924925, URZ ;  /* 0x24924925260478a5 */ /* 0x000fe4000f8e003f */
[----:B------:R-:W-:Y:S01]  /*1fc0*/  UISETP.LT.U32.AND UP0, UPT, UR44, 0x7, UP0 ;  /* 0x000000072c00788c */ /* 0x000fe20008701070 */
[----:B------:R-:W2:Y:S01]  /*1fd0*/  SYNCS.PHASECHK.TRANS64.TRYWAIT P0, [R157+UR42+0x10], R0 ;  /* 0x000010009d0075a7 */ /* 0x000ea2000800016a */
[----:B------:R-:W-:Y:S01]  /*1fe0*/  UIADD3 UR4, UR38, -UR5, URZ ;  /* 0x8000000526047290 */ /* 0x000fe2000fffe03f */
[----:B------:R-:W-:Y:S01]  /*1ff0*/  SHF.R.S32.HI R9, RZ, 0x1f, R8 ;  /* 0x0000001fff097819 */ /* 0x000fe20000011408 */
[----:B------:R-:W-:-:S02]  /*2000*/  USEL UR6, URZ, 0x1, !UP0 ;  /* 0x000000013f067887 */ /* 0x000fc4000c000000 */
[----:B------:R-:W-:Y:S02]  /*2010*/  ULEA.HI UR4, UR4, UR5, URZ, 0x1f ;  /* 0x0000000504047291 */ /* 0x000fe4000f8ff83f */
[----:B------:R-:W-:Y:S02]  /*2020*/  ULOP3.LUT UR39, UR39, UR6, URZ, 0x3c, !UPT ;  /* 0x0000000627277292 */ /* 0x000fe4000f8e3c3f */
[----:B------:R-:W-:-:S04]  /*2030*/  USHF.R.U32.HI UR4, URZ, 0x2, UR4 ;  /* 0x000000023f047899 */ /* 0x000fc80008011604 */
[----:B------:R-:W-:Y:S02]  /*2040*/  @UP1 ULOP3.LUT UR39, UR39, 0x1, UR4, 0x78, !UPT ;  /* 0x0000000127271892 */ /* 0x000fe4000f8e7804 */
[----:B------:R-:W-:Y:S01]  /*2050*/  UIMAD UR38, UR4, -0x7, UR38 ;  /* 0xfffffff9042678a4 */ /* 0x000fe2000f8e0226 */
[----:B-12---:R-:W-:Y:S11]  /*2060*/  @!P0 BRA `(.L_x_31) ;  /* 0x0000009400a08947 */ /* 0x006ff60003800000 */
.L_x_316:
[----:B------:R-:W-:Y:S01]  /*2070*/  IMAD.SHL.U32 R14, R19, 0x40, RZ ;  /* 0x00000040130e7824 */ /* 0x000fe200078e00ff */
[----:B------:R-:W-:Y:S01]  /*2080*/  ULDC UR6, c[0x0][0x284] ;  /* 0x0000a10000067ab9 */ /* 0x000fe20000000800 */
[----:B0-----:R-:W-:Y:S01]  /*2090*/  IMAD.SHL.U32 R12, R22, 0x100, RZ ;  /* 0x00000100160c7824 */ /* 0x001fe200078e00ff */
[----:B------:R-:W-:Y:S01]  /*20a0*/  SHF.R.S32.HI R165, RZ, 0x1f, R2 ;  /* 0x0000001fffa57819 */ /* 0x000fe20000011402 */
[----:B------:R-:W-:Y:S01]  /*20b0*/  ULDC.64 UR4, c[0x0][0x5d0] ;  /* 0x0001740000047ab9 */ /* 0x000fe20000000a00 */
[----:B------:R-:W-:Y:S01]  /*20c0*/  ISETP.GE.AND P0, PT, R14, UR6, PT ;  /* 0x000000060e007c0c */ /* 0x000fe2000bf06270 */
[----:B------:R-:W-:Y:S01]  /*20d0*/  IMAD.WIDE.U32 R4, R2, UR4, R8 ;  /* 0x0000000402047c25 */ /* 0x000fe2000f8e0008 */
[----:B------:R-:W-:Y:S02]  /*20e0*/  SHF.R.S32.HI R13, RZ, 0x1f, R12 ;  /* 0x0000001fff0d7819 */ /* 0x000fe4000001140c */
[C---:B------:R-:W-:Y:S01]  /*20f0*/  ISETP.GE.OR P0, PT, R12.reuse, R15, P0 ;  /* 0x0000000f0c00720c */ /* 0x040fe20000706670 */
[----:B------:R-:W-:Y:S01]  /*2100*/  IMAD R3, R165, UR4, RZ ;  /* 0x00000004a5037c24 */ /* 0x000fe2000f8e02ff */
[----:B------:R-:W-:-:S03]  /*2110*/  IADD3 R6, P1, R12, R4, RZ ;  /* 0x000000040c067210 */ /* 0x000fc60007f3e0ff */
[----:B------:R-:W-:-:S05]  /*2120*/  IMAD R3, R2, UR5, R3 ;  /* 0x0000000502037c24 */ /* 0x000fca000f8e0203 */
[----:B------:R-:W-:-:S03]  /*2130*/  IADD3.X R7, R13, R5, R3, P1, !PT ;  /* 0x000000050d077210 */ /* 0x000fc60000ffe403 */
[----:B------:R-:W-:Y:S05]  /*2140*/  @P0 BRA `(.L_x_32) ;  /* 0x0000007c000c0947 */ /* 0x000fea0003800000 */
[----:B------:R-:W0:Y:S01]  /*2150*/  LDC.64 R10, c[0x0][0x5c8] ;  /* 0x00017200ff0a7b82 */ /* 0x000e220000000a00 */
[----:B-----5:R-:W-:Y:S01]  /*2160*/  FSETP.NEU.AND P0, PT, R152, RZ, PT ;  /* 0x000000ff9800720b */ /* 0x020fe20003f0d000 */
[----:B------:R-:W-:Y:S01]  /*2170*/  IMAD R3, R156, -0x2, R15 ;  /* 0xfffffffe9c037824 */ /* 0x000fe200078e020f */
[----:B------:R-:W-:Y:S01]  /*2180*/  BSSY B0, `(.L_x_32) ;  /* 0x00007bf000007945 */ /* 0x000fe20003800000 */
[----:B------:R-:W-:-:S04]  /*2190*/  IMAD.WIDE R162, R19, 0x40, R154 ;  /* 0x0000004013a27825 */ /* 0x000fc800078e029a */
[----:B-1----:R-:W-:Y:S02]  /*21a0*/  IMAD.IADD R0, R3, 0x1, -R12 ;  /* 0x0000000103007824 */ /* 0x002fe400078e0a0c */
[----:B------:R-:W-:-:S03]  /*21b0*/  IMAD.IADD R3, R161, 0x1, -R14 ;  /* 0x00000001a1037824 */ /* 0x000fc600078e0a0e */
[----:B------:R-:W-:-:S04]  /*21c0*/  ISETP.GT.AND P2, PT, R0, RZ, PT ;  /* 0x000000ff0000720c */ /* 0x000fc80003f44270 */
[----:B------:R-:W-:Y:S01]  /*21d0*/  ISETP.GT.AND P1, PT, R3, RZ, P2 ;  /* 0x000000ff0300720c */ /* 0x000fe20001724270 */
[-C--:B0-----:R-:W-:Y:S02]  /*21e0*/  IMAD R4, R163, R10.reuse, RZ ;  /* 0x0000000aa3047224 */ /* 0x081fe400078e02ff */
[----:B------:R-:W-:-:S04]  /*21f0*/  IMAD.WIDE.U32 R6, R162, R10, R6 ;  /* 0x0000000aa2067225 */ /* 0x000fc800078e0006 */
[----:B------:R-:W-:-:S04]  /*2200*/  IMAD R5, R162, R11, R4 ;  /* 0x0000000ba2057224 */ /* 0x000fc800078e0204 */
[----:B------:R-:W-:Y:S01]  /*2210*/  IMAD.IADD R179, R7, 0x1, R5 ;  /* 0x0000000107b37824 */ /* 0x000fe200078e0205 */
[----:B------:R-:W-:Y:S06]  /*2220*/  @!P0 BRA `(.L_x_33) ;  /* 0x0000005400a08947 */ /* 0x000fec0003800000 */
[----:B------:R-:W0:Y:S01]  /*2230*/  LDC.64 R20, c[0x0][0x5b8] ;  /* 0x00016e00ff147b82 */ /* 0x000e220000000a00 */
[----:B------:R-:W-:-:S07]  /*2240*/  ULDC.64 UR4, c[0x0][0x5c0] ;  /* 0x0001700000047ab9 */ /* 0x000fce0000000a00 */
[----:B------:R-:W1:Y:S08]  /*2250*/  LDC.64 R166, c[0x0][0x5b0] ;  /* 0x00016c00ffa67b82 */ /* 0x000e700000000a00 */
[----:B------:R-:W2:Y:S01]  /*2260*/  LDC.64 R14, c[0x0][0x5a8] ;  /* 0x00016a00ff0e7b82 */ /* 0x000ea20000000a00 */
[-C--:B0-----:R-:W-:Y:S02]  /*2270*/  IMAD R7, R165, R20.reuse, RZ ;  /* 0x00000014a5077224 */ /* 0x081fe400078e02ff */
[----:B------:R-:W-:-:S04]  /*2280*/  IMAD.WIDE.U32 R4, R2, R20, R8 ;  /* 0x0000001402047225 */ /* 0x000fc800078e0008 */
[----:B------:R-:W-:Y:S01]  /*2290*/  IMAD R175, R2, R21, R7 ;  /* 0x0000001502af7224 */ /* 0x000fe200078e0207 */
[----:B------:R-:W-:Y:S01]  /*22a0*/  IADD3 R164, P0, R12, R4, RZ ;  /* 0x000000040ca47210 */ /* 0x000fe20007f1e0ff */
[----:B-1----:R-:W-:-:S03]  /*22b0*/  IMAD R4, R163, R166, RZ ;  /* 0x000000a6a3047224 */ /* 0x002fc600078e02ff */
[----:B------:R-:W-:Y:S01]  /*22c0*/  IADD3.X R165, R13, R5, R175, P0, !PT ;  /* 0x000000050da57210 */ /* 0x000fe200007fe4af */
[C---:B------:R-:W-:Y:S02]  /*22d0*/  IMAD R177, R162.reuse, R167, R4 ;  /* 0x000000a7a2b17224 */ /* 0x040fe400078e0204 */
[----:B------:R-:W-:-:S04]  /*22e0*/  IMAD.WIDE.U32 R4, R162, R166, R164 ;  /* 0x000000a6a2047225 */ /* 0x000fc800078e00a4 */
[----:B------:R-:W-:Y:S01]  /*22f0*/  IMAD.IADD R5, R5, 0x1, R177 ;  /* 0x0000000105057824 */ /* 0x000fe200078e02b1 */
[----:B--2---:R-:W-:-:S04]  /*2300*/  LEA R168, P0, R4, R14, 0x1 ;  /* 0x0000000e04a87211 */ /* 0x004fc800078008ff */
[----:B------:R-:W-:-:S05]  /*2310*/  LEA.HI.X R169, R4, R15, R5, 0x1, P0 ;  /* 0x0000000f04a97211 */ /* 0x000fca00000f0c05 */
[----:B------:R0:W2:Y:S01]  /*2320*/  @P1 LDG.E.LTC128B.U16 R19, desc[UR36][R168.64] ;  /* 0x00000024a8131981 */ /* 0x0000a2000c1e1520 */
[----:B------:R-:W-:Y:S01]  /*2330*/  IMAD.WIDE.U32 R4, R162, R166, R12 ;  /* 0x000000a6a2047225 */ /* 0x000fe200078e000c */
[----:B------:R-:W-:Y:S02]  /*2340*/  BSSY B1, `(.L_x_34) ;  /* 0x0000014000017945 */ /* 0x000fe40003800000 */
[----:B------:R-:W-:-:S04]  /*2350*/  IADD3 R170, P0, R8, R4, RZ ;  /* 0x0000000408aa7210 */ /* 0x000fc80007f1e0ff */
[----:B------:R-:W-:Y:S01]  /*2360*/  IADD3.X R171, R9, R177, R5, P0, !PT ;  /* 0x000000b109ab7210 */ /* 0x000fe200007fe405 */
[----:B0-----:R-:W-:Y:S01]  /*2370*/  IMAD.SHL.U32 R168, R166, 0x8, RZ ;  /* 0x00000008a6a87824 */ /* 0x001fe200078e00ff */
[----:B------:R-:W-:Y:S02]  /*2380*/  LEA R4, P0, R6, UR4, 0x1 ;  /* 0x0000000406047c11 */ /* 0x000fe4000f8008ff */
[----:B------:R-:W-:Y:S01]  /*2390*/  SHF.L.U64.HI R169, R166, 0x3, R167 ;  /* 0x00000003a6a97819 */ /* 0x000fe200000102a7 */
[----:B------:R-:W-:Y:S01]  /*23a0*/  IMAD.WIDE.U32 R170, R2, R20, R170 ;  /* 0x0000001402aa7225 */ /* 0x000fe200078e00aa */
[----:B------:R-:W-:Y:S02]  /*23b0*/  LEA.HI.X R5, R6, UR5, R179, 0x1, P0 ;  /* 0x0000000506057c11 */ /* 0x000fe400080f0cb3 */
[----:B------:R-:W-:Y:S02]  /*23c0*/  ISETP.GT.AND P0, PT, R0, 0x1, PT ;  /* 0x000000010000780c */ /* 0x000fe40003f04270 */
[----:B------:R-:W-:-:S02]  /*23d0*/  LEA R6, P4, R170, R14, 0x1 ;  /* 0x0000000eaa067211 */ /* 0x000fc400078808ff */
[----:B------:R-:W-:Y:S01]  /*23e0*/  ISETP.GT.AND P3, PT, R3, RZ, P0 ;  /* 0x000000ff0300720c */ /* 0x000fe20000764270 */
[----:B--2---:R-:W-:-:S05]  /*23f0*/  HADD2.F32 R7, -RZ, R19.H0_H0 ;  /* 0x20000013ff077230 */ /* 0x004fca0000004100 */
[----:B------:R-:W-:-:S04]  /*2400*/  FMUL R7, R7, R152 ;  /* 0x0000009807077220 */ /* 0x000fc80000400000 */
[----:B------:R-:W-:-:S05]  /*2410*/  FFMA R7, R24, R153, R7 ;  /* 0x0000009918077223 */ /* 0x000fca0000000007 */
[----:B------:R-:W-:Y:S01]  /*2420*/  F2FP.F16.F32.PACK_AB R21, RZ, R7 ;  /* 0x00000007ff15723e */ /* 0x000fe200000000ff */
[----:B------:R-:W-:-:S04]  /*2430*/  IMAD.IADD R7, R175, 0x1, R171 ;  /* 0x00000001af077824 */ /* 0x000fc800078e02ab */
[----:B------:R0:W-:Y:S01]  /*2440*/  @P1 STG.E.U16 desc[UR36][R4.64], R21 ;  /* 0x0000001504001986 */ /* 0x0001e2000c101524 */
[----:B------:R-:W-:Y:S01]  /*2450*/  LEA.HI.X R7, R170, R15, R7, 0x1, P4 ;  /* 0x0000000faa077211 */ /* 0x000fe200020f0c07 */
[----:B------:R-:W-:Y:S06]  /*2460*/  @!P3 BRA `(.L_x_35) ;  /* 0x000000000004b947 */ /* 0x000fec0003800000 */
[----:B------:R1:W5:Y:S02]  /*2470*/  LDG.E.LTC128B.U16 R19, desc[UR36][R6.64+0x2] ;  /* 0x0000022406137981 */ /* 0x000364000c1e1520 */
.L_x_35:
[----:B------:R-:W-:Y:S05]  /*2480*/  BSYNC B1 ;  /* 0x0000000000017941 */ /* 0x000fea0003800000 */
.L_x_34:
[----:B0----5:R-:W-:Y:S01]  /*2490*/  HADD2.F32 R21, -RZ, R19.H0_H0 ;  /* 0x20000013ff157230 */ /* 0x021fe20000004100 */
[----:B------:R-:W-:Y:S01]  /*24a0*/  ISETP.GT.AND P2, PT, R3, 0x8, P2 ;  /* 0x000000080300780c */ /* 0x000fe20001744270 */
[----:B------:R-:W-:-:S04]  /*24b0*/  IMAD.WIDE.U32 R168, R162, R166, R168 ;  /* 0x000000a6a2a87225 */ /* 0x000fc800078e00a8 */
[----:B------:R-:W-:Y:S01]  /*24c0*/  FMUL R22, R21, R152 ;  /* 0x0000009815167220 */ /* 0x000fe20000400000 */
[----:B------:R-:W-:Y:S01]  /*24d0*/  IMAD.IADD R177, R177, 0x1, R169 ;  /* 0x00000001b1b17824 */ /* 0x000fe200078e02a9 */
[----:B------:R-:W-:Y:S02]  /*24e0*/  IADD3 R21, P1, R164, R168, RZ ;  /* 0x000000a8a4157210 */ /* 0x000fe40007f3e0ff */
[----:B------:R-:W-:-:S03]  /*24f0*/  FFMA R22, R25, R153, R22 ;  /* 0x0000009919167223 */ /* 0x000fc60000000016 */
[----:B------:R-:W-:Y:S01]  /*2500*/  IMAD.X R164, R177, 0x1, R165, P1 ;  /* 0x00000001b1a47824 */ /* 0x000fe200008e06a5 */
[C---:B------:R-:W-:Y:S02]  /*2510*/  LEA R24, P1, R21.reuse, R14, 0x1 ;  /* 0x0000000e15187211 */ /* 0x040fe400078208ff */
[----:B------:R-:W-:Y:S02]  /*2520*/  F2FP.F16.F32.PACK_AB R22, RZ, R22 ;  /* 0x00000016ff16723e */ /* 0x000fe400000000ff */
[----:B------:R-:W-:Y:S02]  /*2530*/  LEA.HI.X R25, R21, R15, R164, 0x1, P1 ;  /* 0x0000000f15197211 */ /* 0x000fe400008f0ca4 */
[----:B------:R-:W-:Y:S02]  /*2540*/  PRMT R21, R22, 0x7610, R21 ;  /* 0x0000761016157816 */ /* 0x000fe40000000015 */
[----:B------:R-:W-:-:S03]  /*2550*/  PRMT R22, R19, 0x7610, R22 ;  /* 0x0000761013167816 */ /* 0x000fc60000000016 */
[----:B------:R0:W-:Y:S04]  /*2560*/  @P3 STG.E.U16 desc[UR36][R4.64+0x2], R21 ;  /* 0x0000021504003986 */ /* 0x0001e8000c101524 */
[----:B------:R-:W2:Y:S01]  /*2570*/  @P2 LDG.E.LTC128B.U16 R22, desc[UR36][R24.64] ;  /* 0x0000002418162981 */ /* 0x000ea2000c1e1520 */
[----:B------:R-:W-:Y:S01]  /*2580*/  IADD3 R8, P1, P3, R8, R168, R12 ;  /* 0x000000a808087210 */ /* 0x000fe20007b3e00c */
[----:B------:R-:W-:Y:S01]  /*2590*/  BSSY B1, `(.L_x_36) ;  /* 0x0000011000017945 */ /* 0x000fe20003800000 */
[C---:B------:R-:W-:Y:S02]  /*25a0*/  SHF.L.U64.HI R11, R10.reuse, 0x4, R11 ;  /* 0x000000040a0b7819 */ /* 0x040fe4000001020b */
[----:B------:R-:W-:Y:S02]  /*25b0*/  IADD3.X R9, R9, R177, R13, P1, P3 ;  /* 0x000000b109097210 */ /* 0x000fe40000fe640d */
[----:B------:R-:W-:-:S02]  /*25c0*/  LEA R10, P1, R10, R4, 0x4 ;  /* 0x000000040a0a7211 */ /* 0x000fc400078220ff */
[----:B------:R-:W-:Y:S01]  /*25d0*/  ISETP.GT.AND P0, PT, R3, 0x8, P0 ;  /* 0x000000080300780c */ /* 0x000fe20000704270 */
[----:B0-----:R-:W-:-:S04]  /*25e0*/  IMAD.WIDE.U32 R20, R2, R20, R8 ;  /* 0x0000001402147225 */ /* 0x001fc800078e0008 */
[----:B------:R-:W-:Y:S01]  /*25f0*/  IMAD.X R11, R11, 0x1, R5, P1 ;  /* 0x000000010b0b7824 */ /* 0x000fe200008e0605 */
[----:B------:R-:W-:Y:S01]  /*2600*/  LEA R8, P3, R20, R14, 0x1 ;  /* 0x0000000e14087211 */ /* 0x000fe200078608ff */
[----:B------:R-:W-:-:S05]  /*2610*/  IMAD.IADD R2, R175, 0x1, R21 ;  /* 0x00000001af027824 */ /* 0x000fca00078e0215 */
[----:B------:R-:W-:Y:S01]  /*2620*/  LEA.HI.X R9, R20, R15, R2, 0x1, P3 ;  /* 0x0000000f14097211 */ /* 0x000fe200018f0c02 */
[----:B--2---:R-:W-:-:S05]  /*2630*/  HADD2.F32 R19, -RZ, R22.H0_H0 ;  /* 0x20000016ff137230 */ /* 0x004fca0000004100 */
[----:B------:R-:W-:-:S04]  /*2640*/  FMUL R19, R19, R152 ;  /* 0x0000009813137220 */ /* 0x000fc80000400000 */
[----:B------:R-:W-:-:S05]  /*2650*/  FFMA R19, R26, R153, R19 ;  /* 0x000000991a137223 */ /* 0x000fca0000000013 */
[----:B------:R-:W-:-:S05]  /*2660*/  F2FP.F16.F32.PACK_AB R19, RZ, R19 ;  /* 0x00000013ff13723e */ /* 0x000fca00000000ff */
[----:B------:R0:W-:Y:S01]  /*2670*/  @P2 STG.E.U16 desc[UR36][R10.64], R19 ;  /* 0x000000130a002986 */ /* 0x0001e2000c101524 */
[----:B------:R-:W-:Y:S05]  /*2680*/  @!P0 BRA `(.L_x_37) ;  /* 0x0000000000048947 */ /* 0x000fea0003800000 */
[----:B------:R2:W5:Y:S02]  /*2690*/  LDG.E.LTC128B.U16 R22, desc[UR36][R8.64+0x2] ;  /* 0x0000022408167981 */ /* 0x000564000c1e1520 */
.L_x_37:
[----:B------:R-:W-:Y:S05]  /*26a0*/  BSYNC B1 ;  /* 0x0000000000017941 */ /* 0x000fea0003800000 */
.L_x_36:
[----:B-----5:R-:W-:Y:S01]  /*26b0*/  HADD2.F32 R13, -RZ, R22.H0_H0 ;  /* 0x20000016ff0d7230 */ /* 0x020fe20000004100 */
[----:B------:R-:W-:Y:S01]  /*26c0*/  ISETP.GT.AND P1, PT, R0, 0x8, PT ;  /* 0x000000080000780c */ /* 0x000fe20003f24270 */
[----:B------:R-:W-:Y:S03]  /*26d0*/  BSSY B1, `(.L_x_38) ;  /* 0x0000008000017945 */ /* 0x000fe60003800000 */
[----:B------:R-:W-:Y:S01]  /*26e0*/  FMUL R2, R13, R152 ;  /* 0x000000980d027220 */ /* 0x000fe20000400000 */
[----:B------:R-:W-:-:S03]  /*26f0*/  ISETP.GT.AND P2, PT, R3, RZ, P1 ;  /* 0x000000ff0300720c */ /* 0x000fc60000f44270 */
[----:B------:R-:W-:-:S05]  /*2700*/  FFMA R2, R27, R153, R2 ;  /* 0x000000991b027223 */ /* 0x000fca0000000002 */
[----:B------:R-:W-:-:S05]  /*2710*/  F2FP.F16.F32.PACK_AB R2, RZ, R2 ;  /* 0x00000002ff02723e */ /* 0x000fca00000000ff */
[----:B------:R3:W-:Y:S01]  /*2720*/  @P0 STG.E.U16 desc[UR36][R10.64+0x2], R2 ;  /* 0x000002020a000986 */ /* 0x0007e2000c101524 */
[----:B------:R-:W-:Y:S05]  /*2730*/  @!P2 BRA `(.L_x_39) ;  /* 0x000000000004a947 */ /* 0x000fea0003800000 */
[----:B------:R4:W5:Y:S02]  /*2740*/  LDG.E.LTC128B.U16 R22, desc[UR36][R6.64+0x10] ;  /* 0x0000102406167981 */ /* 0x000964000c1e1520 */
.L_x_39:
[----:B------:R-:W-:Y:S05]  /*2750*/  BSYNC B1 ;  /* 0x0000000000017941 */ /* 0x000fea0003800000 */
.L_x_38:
        /* <DEDUP_REMOVED lines=10> */
.L_x_41:
[----:B------:R-:W-:Y:S05]  /*2800*/  BSYNC B1 ;  /* 0x0000000000017941 */ /* 0x000fea0003800000 */
.L_x_40:
[----:B0----5:R-:W-:Y:S01]  /*2810*/  HADD2.F32 R13, -RZ, R22.H0_H0 ;  /* 0x20000016ff0d7230 */ /* 0x021fe20000004100 */
[----:B------:R-:W-:Y:S01]  /*2820*/  ISETP.GT.AND P1, PT, R3, 0x8, P1 ;  /* 0x000000080300780c */ /* 0x000fe20000f24270 */
[----:B------:R-:W-:Y:S03]  /*2830*/  BSSY B1, `(.L_x_42) ;  /* 0x0000007000017945 */ /* 0x000fe60003800000 */
[----:B---3--:R-:W-:-:S04]  /*2840*/  FMUL R2, R13, R152 ;  /* 0x000000980d027220 */ /* 0x008fc80000400000 */
[----:B------:R-:W-:-:S05]  /*2850*/  FFMA R2, R29, R153, R2 ;  /* 0x000000991d027223 */ /* 0x000fca0000000002 */
[----:B------:R-:W-:-:S05]  /*2860*/  F2FP.F16.F32.PACK_AB R2, RZ, R2 ;  /* 0x00000002ff02723e */ /* 0x000fca00000000ff */
[----:B------:R0:W-:Y:S01]  /*2870*/  @P3 STG.E.U16 desc[UR36][R4.64+0x12], R2 ;  /* 0x0000120204003986 */ /* 0x0001e2000c101524 */
[----:B------:R-:W-:Y:S05]  /*2880*/  @!P1 BRA `(.L_x_43) ;  /* 0x0000000000049947 */ /* 0x000fea0003800000 */
[----:B------:R3:W5:Y:S02]  /*2890*/  LDG.E.LTC128B.U16 R22, desc[UR36][R8.64+0x10] ;  /* 0x0000102408167981 */ /* 0x000764000c1e1520 */
.L_x_43:
[----:B------:R-:W-:Y:S05]  /*28a0*/  BSYNC B1 ;  /* 0x0000000000017941 */ /* 0x000fea0003800000 */
.L_x_42:
[----:B-----5:R-:W-:Y:S01]  /*28b0*/  HADD2.F32 R13, -RZ, R22.H0_H0 ;  /* 0x20000016ff0d7230 */ /* 0x020fe20000004100 */
[----:B------:R-:W-:Y:S01]  /*28c0*/  ISETP.GT.AND P0, PT, R3, 0x8, P0 ;  /* 0x000000080300780c */ /* 0x000fe20000704270 */
[----:B------:R-:W-:Y:S03]  /*28d0*/  BSSY B1, `(.L_x_44) ;  /* 0x0000007000017945 */ /* 0x000fe60003800000 */
[----:B------:R-:W-:-:S04]  /*28e0*/  FMUL R13, R13, R152 ;  /* 0x000000980d0d7220 */ /* 0x000fc80000400000 */
[----:B------:R-:W-:-:S05]  /*28f0*/  FFMA R13, R30, R153, R13 ;  /* 0x000000991e0d7223 */ /* 0x000fca000000000d */
[----:B------:R-:W-:-:S05]  /*2900*/  F2FP.F16.F32.PACK_AB R13, RZ, R13 ;  /* 0x0000000dff0d723e */ /* 0x000fca00000000ff */
[----:B------:R0:W-:Y:S01]  /*2910*/  @P1 STG.E.U16 desc[UR36][R10.64+0x10], R13 ;  /* 0x0000100d0a001986 */ /* 0x0001e2000c101524 */
[----:B------:R-:W-:Y:S05]  /*2920*/  @!P0 BRA `(.L_x_45) ;  /* 0x0000000000048947 */ /* 0x000fea0003800000 */
[----:B------:R0:W5:Y:S02]  /*2930*/  LDG.E.LTC128B.U16 R22, desc[UR36][R8.64+0x12] ;  /* 0x0000122408167981 */ /* 0x000164000c1e1520 */
.L_x_45:
[----:B------:R-:W-:Y:S05]  /*2940*/  BSYNC B1 ;  /* 0x0000000000017941 */ /* 0x000fea0003800000 */
.L_x_44:
[----:B0----5:R-:W-:Y:S01]  /*2950*/  HADD2.F32 R13, -RZ, R22.H0_H0 ;  /* 0x20000016ff0d7230 */ /* 0x021fe20000004100 */
        /* <DEDUP_REMOVED lines=9> */
.L_x_47:
[----:B------:R-:W-:Y:S05]  /*29f0*/  BSYNC B1 ;  /* 0x0000000000017941 */ /* 0x000fea0003800000 */
.L_x_46:
        /* <DEDUP_REMOVED lines=10> */
.L_x_49:
[----:B------:R-:W-:Y:S05]  /*2aa0*/  BSYNC B1 ;  /* 0x0000000000017941 */ /* 0x000fea0003800000 */
.L_x_48:
[----:B0----5:R-:W-:Y:S01]  /*2ab0*/  HADD2.F32 R13, -RZ, R22.H0_H0 ;  /* 0x20000016ff0d7230 */ /* 0x021fe20000004100 */
        /* <DEDUP_REMOVED lines=8> */
.L_x_51:
[----:B------:R-:W-:Y:S05]  /*2b40*/  BSYNC B1 ;  /* 0x0000000000017941 */ /* 0x000fea0003800000 */
.L_x_50:
        /* <DEDUP_REMOVED lines=9> */
.L_x_53:
[----:B------:R-:W-:Y:S05]  /*2be0*/  BSYNC B1 ;  /* 0x0000000000017941 */ /* 0x000fea0003800000 */
.L_x_52:
        /* <DEDUP_REMOVED lines=10> */
.L_x_55:
[----:B------:R-:W-:Y:S05]  /*2c90*/  BSYNC B1 ;  /* 0x0000000000017941 */ /* 0x000fea0003800000 */
.L_x_54:
        /* <DEDUP_REMOVED lines=10> */
.L_x_57:
[----:B------:R-:W-:Y:S05]  /*2d40*/  BSYNC B1 ;  /* 0x0000000000017941 */ /* 0x000fea0003800000 */
.L_x_56:
        /* <DEDUP_REMOVED lines=9> */
.L_x_59:
[----:B------:R-:W-:Y:S05]  /*2de0*/  BSYNC B1 ;  /* 0x0000000000017941 */ /* 0x000fea0003800000 */
.L_x_58:
        /* <DEDUP_REMOVED lines=9> */
.L_x_61:
[----:B------:R-:W-:Y:S05]  /*2e80*/  BSYNC B1 ;  /* 0x0000000000017941 */ /* 0x000fea0003800000 */
.L_x_60:
        /* <DEDUP_REMOVED lines=10> */
.L_x_63:
[----:B------:R-:W-:Y:S05]  /*2f30*/  BSYNC B1 ;  /* 0x0000000000017941 */ /* 0x000fea0003800000 */
.L_x_62:
        /* <DEDUP_REMOVED lines=10> */
.L_x_65:
[----:B------:R-:W-:Y:S05]  /*2fe0*/  BSYNC B1 ;  /* 0x0000000000017941 */ /* 0x000fea0003800000 */
.L_x_64:
        /* <DEDUP_REMOVED lines=9> */
.L_x_67:
[----:B------:R-:W-:Y:S05]  /*3080*/  BSYNC B1 ;  /* 0x0000000000017941 */ /* 0x000fea0003800000 */
.L_x_66:
        /* <DEDUP_REMOVED lines=9> */
.L_x_69:
[----:B------:R-:W-:Y:S05]  /*3120*/  BSYNC B1 ;  /* 0x0000000000017941 */ /* 0x000fea0003800000 */
.L_x_68:
        /* <DEDUP_REMOVED lines=10> */
.L_x_71:
[----:B------:R-:W-:Y:S05]  /*31d0*/  BSYNC B1 ;  /* 0x0000000000017941 */ /* 0x000fea0003800000 */
.L_x_70:
        /* <DEDUP_REMOVED lines=10> */
.L_x_73:
[----:B------:R-:W-:Y:S05]  /*3280*/  BSYNC B1 ;  /* 0x0000000000017941 */ /* 0x000fea0003800000 */
.L_x_72:
        /* <DEDUP_REMOVED lines=9> */
.L_x_75:
[----:B------:R-:W-:Y:S05]  /*3320*/  BSYNC B1 ;  /* 0x0000000000017941 */ /* 0x000fea0003800000 */
.L_x_74:
        /* <DEDUP_REMOVED lines=9> */
.L_x_77:
[----:B------:R-:W-:Y:S05]  /*33c0*/  BSYNC B1 ;  /* 0x0000000000017941 */ /* 0x000fea0003800000 */
.L_x_76:
        /* <DEDUP_REMOVED lines=10> */
.L_x_79:
[----:B------:R-:W-:Y:S05]  /*3470*/  BSYNC B1 ;  /* 0x0000000000017941 */ /* 0x000fea0003800000 */
.L_x_78:
        /* <DEDUP_REMOVED lines=10> */
.L_x_81:
[----:B------:R-:W-:Y:S05]  /*3520*/  BSYNC B1 ;  /* 0x0000000000017941 */ /* 0x000fea0003800000 */
.L_x_80:
        /* <DEDUP_REMOVED lines=9> */
.L_x_83:
[----:B------:R-:W-:Y:S05]  /*35c0*/  BSYNC B1 ;  /* 0x0000000000017941 */ /* 0x000fea0003800000 */
.L_x_82:
        /* <DEDUP_REMOVED lines=9> */
.L_x_85:
[----:B------:R-:W-:Y:S05]  /*3660*/  BSYNC B1 ;  /* 0x0000000000017941 */ /* 0x000fea0003800000 */
.L_x_84:
        /* <DEDUP_REMOVED lines=10> */
.L_x_87:
[----:B------:R-:W-:Y:S05]  /*3710*/  BSYNC B1 ;  /* 0x0000000000017941 */ /* 0x000fea0003800000 */
.L_x_86:
        /* <DEDUP_REMOVED lines=10> */
.L_x_89:
[----:B------:R-:W-:Y:S05]  /*37c0*/  BSYNC B1 ;  /* 0x0000000000017941 */ /* 0x000fea0003800000 */
.L_x_88:
        /* <DEDUP_REMOVED lines=9> */
.L_x_91:
[----:B------:R-:W-:Y:S05]  /*3860*/  BSYNC B1 ;  /* 0x0000000000017941 */ /* 0x000fea0003800000 */
.L_x_90:
        /* <DEDUP_REMOVED lines=9> */
.L_x_93:
[----:B------:R-:W-:Y:S05]  /*3900*/  BSYNC B1 ;  /* 0x0000000000017941 */ /* 0x000fea0003800000 */
.L_x_92:
        /* <DEDUP_REMOVED lines=10> */
.L_x_95:
[----:B------:R-:W-:Y:S05]  /*39b0*/  BSYNC B1 ;  /* 0x0000000000017941 */ /* 0x000fea0003800000 */
.L_x_94:
        /* <DEDUP_REMOVED lines=10> */
.L_x_97:
[----:B------:R-:W-:Y:S05]  /*3a60*/  BSYNC B1 ;  /* 0x0000000000017941 */ /* 0x000fea0003800000 */
.L_x_96:
        /* <DEDUP_REMOVED lines=9> */
.L_x_99:
[----:B------:R-:W-:Y:S05]  /*3b00*/  BSYNC B1 ;  /* 0x0000000000017941 */ /* 0x000fea0003800000 */
.L_x_98:
        /* <DEDUP_REMOVED lines=9> */
.L_x_101:
[----:B------:R-:W-:Y:S05]  /*3ba0*/  BSYNC B1 ;  /* 0x0000000000017941 */ /* 0x000fea0003800000 */
.L_x_100:
        /* <DEDUP_REMOVED lines=10> */
.L_x_103:
[----:B------:R-:W-:Y:S05]  /*3c50*/  BSYNC B1 ;  /* 0x0000000000017941 */ /* 0x000fea0003800000 */
.L_x_102:
        /* <DEDUP_REMOVED lines=10> */
.L_x_105:
[----:B------:R-:W-:Y:S05]  /*3d00*/  BSYNC B1 ;  /* 0x0000000000017941 */ /* 0x000fea0003800000 */
.L_x_104:
        /* <DEDUP_REMOVED lines=9> */
.L_x_107:
[----:B------:R-:W-:Y:S05]  /*3da0*/  BSYNC B1 ;  /* 0x0000000000017941 */ /* 0x000fea0003800000 */
.L_x_106:
        /* <DEDUP_REMOVED lines=9> */
.L_x_109:
[----:B------:R-:W-:Y:S05]  /*3e40*/  BSYNC B1 ;  /* 0x0000000000017941 */ /* 0x000fea0003800000 */
.L_x_108:
        /* <DEDUP_REMOVED lines=10> */
.L_x_111:
[----:B------:R-:W-:Y:S05]  /*3ef0*/  BSYNC B1 ;  /* 0x0000000000017941 */ /* 0x000fea0003800000 */
.L_x_110:
        /* <DEDUP_REMOVED lines=10> */
.L_x_113:
[----:B------:R-:W-:Y:S05]  /*3fa0*/  BSYNC B1 ;  /* 0x0000000000017941 */ /* 0x000fea0003800000 */
.L_x_112:
        /* <DEDUP_REMOVED lines=9> */
.L_x_115:
[----:B------:R-:W-:Y:S05]  /*4040*/  BSYNC B1 ;  /* 0x0000000000017941 */ /* 0x000fea0003800000 */
.L_x_114:
        /* <DEDUP_REMOVED lines=9> */
.L_x_117:
[----:B------:R-:W-:Y:S05]  /*40e0*/  BSYNC B1 ;  /* 0x0000000000017941 */ /* 0x000fea0003800000 */
.L_x_116:
        /* <DEDUP_REMOVED lines=10> */
.L_x_119:
[----:B------:R-:W-:Y:S05]  /*4190*/  BSYNC B1 ;  /* 0x0000000000017941 */ /* 0x000fea0003800000 */
.L_x_118:
        /* <DEDUP_REMOVED lines=10> */
.L_x_121:
[----:B------:R-:W-:Y:S05]  /*4240*/  BSYNC B1 ;  /* 0x0000000000017941 */ /* 0x000fea0003800000 */
.L_x_120:
        /* <DEDUP_REMOVED lines=9> */
.L_x_123:
[----:B------:R-:W-:Y:S05]  /*42e0*/  BSYNC B1 ;  /* 0x0000000000017941 */ /* 0x000fea0003800000 */
.L_x_122:
        /* <DEDUP_REMOVED lines=9> */
.L_x_125:
[----:B------:R-:W-:Y:S05]  /*4380*/  BSYNC B1 ;  /* 0x0000000000017941 */ /* 0x000fea0003800000 */
.L_x_124:
        /* <DEDUP_REMOVED lines=10> */
.L_x_127:
[----:B------:R-:W-:Y:S05]  /*4430*/  BSYNC B1 ;  /* 0x0000000000017941 */ /* 0x000fea0003800000 */
.L_x_126:
        /* <DEDUP_REMOVED lines=10> */
.L_x_129:
[----:B------:R-:W-:Y:S05]  /*44e0*/  BSYNC B1 ;  /* 0x0000000000017941 */ /* 0x000fea0003800000 */
.L_x_128:
        /* <DEDUP_REMOVED lines=9> */
.L_x_131:
[----:B------:R-:W-:Y:S05]  /*4580*/  BSYNC B1 ;  /* 0x0000000000017941 */ /* 0x000fea0003800000 */
.L_x_130:
        /* <DEDUP_REMOVED lines=9> */
.L_x_133:
[----:B------:R-:W-:Y:S05]  /*4620*/  BSYNC B1 ;  /* 0x0000000000017941 */ /* 0x000fea0003800000 */
.L_x_132:
        /* <DEDUP_REMOVED lines=10> */
.L_x_135:
[----:B------:R-:W-:Y:S05]  /*46d0*/  BSYNC B1 ;  /* 0x0000000000017941 */ /* 0x000fea0003800000 */
.L_x_134:
        /* <DEDUP_REMOVED lines=10> */
.L_x_137:
[----:B------:R-:W-:Y:S05]  /*4780*/  BSYNC B1 ;  /* 0x0000000000017941 */ /* 0x000fea0003800000 */
.L_x_136:
        /* <DEDUP_REMOVED lines=9> */
.L_x_139:
[----:B------:R-:W-:Y:S05]  /*4820*/  BSYNC B1 ;  /* 0x0000000000017941 */ /* 0x000fea0003800000 */
.L_x_138:
        /* <DEDUP_REMOVED lines=9> */
.L_x_141:
[----:B------:R-:W-:Y:S05]  /*48c0*/  BSYNC B1 ;  /* 0x0000000000017941 */ /* 0x000fea0003800000 */
.L_x_140:
        /* <DEDUP_REMOVED lines=10> */
.L_x_143:
[----:B------:R-:W-:Y:S05]  /*4970*/  BSYNC B1 ;  /* 0x0000000000017941 */ /* 0x000fea0003800000 */
.L_x_142:
        /* <DEDUP_REMOVED lines=10> */
.L_x_145:
[----:B------:R-:W-:Y:S05]  /*4a20*/  BSYNC B1 ;  /* 0x0000000000017941 */ /* 0x000fea0003800000 */
.L_x_144:
        /* <DEDUP_REMOVED lines=9> */
.L_x_147:
[----:B------:R-:W-:Y:S05]  /*4ac0*/  BSYNC B1 ;  /* 0x0000000000017941 */ /* 0x000fea0003800000 */
.L_x_146:
        /* <DEDUP_REMOVED lines=9> */
.L_x_149:
[----:B------:R-:W-:Y:S05]  /*4b60*/  BSYNC B1 ;  /* 0x0000000000017941 */ /* 0x000fea0003800000 */
.L_x_148:
        /* <DEDUP_REMOVED lines=10> */
.L_x_151:
[----:B------:R-:W-:Y:S05]  /*4c10*/  BSYNC B1 ;  /* 0x0000000000017941 */ /* 0x000fea0003800000 */
.L_x_150:
        /* <DEDUP_REMOVED lines=10> */
.L_x_153:
[----:B------:R-:W-:Y:S05]  /*4cc0*/  BSYNC B1 ;  /* 0x0000000000017941 */ /* 0x000fea0003800000 */
.L_x_152:
        /* <DEDUP_REMOVED lines=9> */
.L_x_155:
[----:B------:R-:W-:Y:S05]  /*4d60*/  BSYNC B1 ;  /* 0x0000000000017941 */ /* 0x000fea0003800000 */
.L_x_154:
        /* <DEDUP_REMOVED lines=9> */
.L_x_157:
[----:B------:R-:W-:Y:S05]  /*4e00*/  BSYNC B1 ;  /* 0x0000000000017941 */ /* 0x000fea0003800000 */
.L_x_156:
        /* <DEDUP_REMOVED lines=10> */
.L_x_159:
[----:B------:R-:W-:Y:S05]  /*4eb0*/  BSYNC B1 ;  /* 0x0000000000017941 */ /* 0x000fea0003800000 */
.L_x_158:
        /* <DEDUP_REMOVED lines=10> */
.L_x_161:
[----:B------:R-:W-:Y:S05]  /*4f60*/  BSYNC B1 ;  /* 0x0000000000017941 */ /* 0x000fea0003800000 */
.L_x_160:
        /* <DEDUP_REMOVED lines=9> */
.L_x_163:
[----:B------:R-:W-:Y:S05]  /*5000*/  BSYNC B1 ;  /* 0x0000000000017941 */ /* 0x000fea0003800000 */
.L_x_162:
        /* <DEDUP_REMOVED lines=9> */
.L_x_165:
[----:B------:R-:W-:Y:S05]  /*50a0*/  BSYNC B1 ;  /* 0x0000000000017941 */ /* 0x000fea0003800000 */
.L_x_164:
        /* <DEDUP_REMOVED lines=10> */
.L_x_167:
[----:B------:R-:W-:Y:S05]  /*5150*/  BSYNC B1 ;  /* 0x0000000000017941 */ /* 0x000fea0003800000 */
.L_x_166:
        /* <DEDUP_REMOVED lines=10> */
.L_x_169:
[----:B------:R-:W-:Y:S05]  /*5200*/  BSYNC B1 ;  /* 0x0000000000017941 */ /* 0x000fea0003800000 */
.L_x_168:
        /* <DEDUP_REMOVED lines=9> */
.L_x_171:
[----:B------:R-:W-:Y:S05]  /*52a0*/  BSYNC B1 ;  /* 0x0000000000017941 */ /* 0x000fea0003800000 */
.L_x_170:
        /* <DEDUP_REMOVED lines=9> */
.L_x_173:
[----:B------:R-:W-:Y:S05]  /*5340*/  BSYNC B1 ;  /* 0x0000000000017941 */ /* 0x000fea0003800000 */
.L_x_172:
        /* <DEDUP_REMOVED lines=10> */
.L_x_175:
[----:B------:R-:W-:Y:S05]  /*53f0*/  BSYNC B1 ;  /* 0x0000000000017941 */ /* 0x000fea0003800000 */
.L_x_174:
        /* <DEDUP_REMOVED lines=10> */
.L_x_177:
[----:B------:R-:W-:Y:S05]  /*54a0*/  BSYNC B1 ;  /* 0x0000000000017941 */ /* 0x000fea0003800000 */
.L_x_176:
        /* <DEDUP_REMOVED lines=9> */
.L_x_179:
[----:B------:R-:W-:Y:S05]  /*5540*/  BSYNC B1 ;  /* 0x0000000000017941 */ /* 0x000fea0003800000 */
.L_x_178:
        /* <DEDUP_REMOVED lines=9> */
.L_x_181:
[----:B------:R-:W-:Y:S05]  /*55e0*/  BSYNC B1 ;  /* 0x0000000000017941 */ /* 0x000fea0003800000 */
.L_x_180:
        /* <DEDUP_REMOVED lines=10> */
.L_x_183:
[----:B------:R-:W-:Y:S05]  /*5690*/  BSYNC B1 ;  /* 0x0000000000017941 */ /* 0x000fea0003800000 */
.L_x_182:
        /* <DEDUP_REMOVED lines=10> */
.L_x_185:
[----:B------:R-:W-:Y:S05]  /*5740*/  BSYNC B1 ;  /* 0x0000000000017941 */ /* 0x000fea0003800000 */
.L_x_184:
        /* <DEDUP_REMOVED lines=9> */
.L_x_187:
[----:B------:R-:W-:Y:S05]  /*57e0*/  BSYNC B1 ;  /* 0x0000000000017941 */ /* 0x000fea0003800000 */
.L_x_186:
        /* <DEDUP_REMOVED lines=9> */
.L_x_189:
[----:B------:R-:W-:Y:S05]  /*5880*/  BSYNC B1 ;  /* 0x0000000000017941 */ /* 0x000fea0003800000 */
.L_x_188:
        /* <DEDUP_REMOVED lines=10> */
.L_x_191:
[----:B------:R-:W-:Y:S05]  /*5930*/  BSYNC B1 ;  /* 0x0000000000017941 */ /* 0x000fea0003800000 */
.L_x_190:
        /* <DEDUP_REMOVED lines=10> */
.L_x_193:
[----:B------:R-:W-:Y:S05]  /*59e0*/  BSYNC B1 ;  /* 0x0000000000017941 */ /* 0x000fea0003800000 */
.L_x_192:
        /* <DEDUP_REMOVED lines=9> */
.L_x_195:
[----:B------:R-:W-:Y:S05]  /*5a80*/  BSYNC B1 ;  /* 0x0000000000017941 */ /* 0x000fea0003800000 */
.L_x_194:
        /* <DEDUP_REMOVED lines=9> */
.L_x_197:
[----:B------:R-:W-:Y:S05]  /*5b20*/  BSYNC B1 ;  /* 0x0000000000017941 */ /* 0x000fea0003800000 */
.L_x_196:
        /* <DEDUP_REMOVED lines=10> */
.L_x_199:
[----:B------:R-:W-:Y:S05]  /*5bd0*/  BSYNC B1 ;  /* 0x0000000000017941 */ /* 0x000fea0003800000 */
.L_x_198:
        /* <DEDUP_REMOVED lines=10> */
.L_x_201:
[----:B------:R-:W-:Y:S05]  /*5c80*/  BSYNC B1 ;  /* 0x0000000000017941 */ /* 0x000fea0003800000 */
.L_x_200:
        /* <DEDUP_REMOVED lines=9> */
.L_x_203:
[----:B------:R-:W-:Y:S05]  /*5d20*/  BSYNC B1 ;  /* 0x0000000000017941 */ /* 0x000fea0003800000 */
.L_x_202:
        /* <DEDUP_REMOVED lines=9> */
.L_x_205:
[----:B------:R-:W-:Y:S05]  /*5dc0*/  BSYNC B1 ;  /* 0x0000000000017941 */ /* 0x000fea0003800000 */
.L_x_204:
        /* <DEDUP_REMOVED lines=10> */
.L_x_207:
[----:B------:R-:W-:Y:S05]  /*5e70*/  BSYNC B1 ;  /* 0x0000000000017941 */ /* 0x000fea0003800000 */
.L_x_206:
        /* <DEDUP_REMOVED lines=10> */
.L_x_209:
[----:B------:R-:W-:Y:S05]  /*5f20*/  BSYNC B1 ;  /* 0x0000000000017941 */ /* 0x000fea0003800000 */
.L_x_208:
        /* <DEDUP_REMOVED lines=9> */
.L_x_211:
[----:B------:R-:W-:Y:S05]  /*5fc0*/  BSYNC B1 ;  /* 0x0000000000017941 */ /* 0x000fea0003800000 */
.L_x_210:
        /* <DEDUP_REMOVED lines=9> */
.L_x_213:
[----:B------:R-:W-:Y:S05]  /*6060*/  BSYNC B1 ;  /* 0x0000000000017941 */ /* 0x000fea0003800000 */
.L_x_212:
        /* <DEDUP_REMOVED lines=10> */
.L_x_215:
[----:B------:R-:W-:Y:S05]  /*6110*/  BSYNC B1 ;  /* 0x0000000000017941 */ /* 0x000fea0003800000 */
.L_x_214:
        /* <DEDUP_REMOVED lines=10> */
.L_x_217:
[----:B------:R-:W-:Y:S05]  /*61c0*/  BSYNC B1 ;  /* 0x0000000000017941 */ /* 0x000fea0003800000 */
.L_x_216:
        /* <DEDUP_REMOVED lines=9> */
.L_x_219:
[----:B------:R-:W-:Y:S05]  /*6260*/  BSYNC B1 ;  /* 0x0000000000017941 */ /* 0x000fea0003800000 */
.L_x_218:
        /* <DEDUP_REMOVED lines=9> */
.L_x_221:
[----:B------:R-:W-:Y:S05]  /*6300*/  BSYNC B1 ;  /* 0x0000000000017941 */ /* 0x000fea0003800000 */
.L_x_220:
        /* <DEDUP_REMOVED lines=10> */
.L_x_223:
[----:B------:R-:W-:Y:S05]  /*63b0*/  BSYNC B1 ;  /* 0x0000000000017941 */ /* 0x000fea0003800000 */
.L_x_222:
        /* <DEDUP_REMOVED lines=10> */
.L_x_225:
[----:B------:R-:W-:Y:S05]  /*6460*/  BSYNC B1 ;  /* 0x0000000000017941 */ /* 0x000fea0003800000 */
.L_x_224:
        /* <DEDUP_REMOVED lines=9> */
.L_x_227:
[----:B------:R-:W-:Y:S05]  /*6500*/  BSYNC B1 ;  /* 0x0000000000017941 */ /* 0x000fea0003800000 */
.L_x_226:
        /* <DEDUP_REMOVED lines=9> */
.L_x_229:
[----:B------:R-:W-:Y:S05]  /*65a0*/  BSYNC B1 ;  /* 0x0000000000017941 */ /* 0x000fea0003800000 */
.L_x_228:
        /* <DEDUP_REMOVED lines=10> */
.L_x_231:
[----:B------:R-:W-:Y:S05]  /*6650*/  BSYNC B1 ;  /* 0x0000000000017941 */ /* 0x000fea0003800000 */
.L_x_230:
        /* <DEDUP_REMOVED lines=10> */
.L_x_233:
[----:B------:R-:W-:Y:S05]  /*6700*/  BSYNC B1 ;  /* 0x0000000000017941 */ /* 0x000fea0003800000 */
.L_x_232:
        /* <DEDUP_REMOVED lines=9> */
.L_x_235:
[----:B------:R-:W-:Y:S05]  /*67a0*/  BSYNC B1 ;  /* 0x0000000000017941 */ /* 0x000fea0003800000 */
.L_x_234:
        /* <DEDUP_REMOVED lines=9> */
.L_x_237:
[----:B------:R-:W-:Y:S05]  /*6840*/  BSYNC B1 ;  /* 0x0000000000017941 */ /* 0x000fea0003800000 */
.L_x_236:
        /* <DEDUP_REMOVED lines=10> */
.L_x_239:
[----:B------:R-:W-:Y:S05]  /*68f0*/  BSYNC B1 ;  /* 0x0000000000017941 */ /* 0x000fea0003800000 */
.L_x_238:
        /* <DEDUP_REMOVED lines=10> */
.L_x_241:
[----:B------:R-:W-:Y:S05]  /*69a0*/  BSYNC B1 ;  /* 0x0000000000017941 */ /* 0x000fea0003800000 */
.L_x_240:
        /* <DEDUP_REMOVED lines=9> */
.L_x_243:
[----:B------:R-:W-:Y:S05]  /*6a40*/  BSYNC B1 ;  /* 0x0000000000017941 */ /* 0x000fea0003800000 */
.L_x_242:
        /* <DEDUP_REMOVED lines=9> */
.L_x_245:
[----:B------:R-:W-:Y:S05]  /*6ae0*/  BSYNC B1 ;  /* 0x0000000000017941 */ /* 0x000fea0003800000 */
.L_x_244:
        /* <DEDUP_REMOVED lines=10> */
.L_x_247:
[----:B------:R-:W-:Y:S05]  /*6b90*/  BSYNC B1 ;  /* 0x0000000000017941 */ /* 0x000fea0003800000 */
.L_x_246:
        /* <DEDUP_REMOVED lines=10> */
.L_x_249:
[----:B------:R-:W-:Y:S05]  /*6c40*/  BSYNC B1 ;  /* 0x0000000000017941 */ /* 0x000fea0003800000 */
.L_x_248:
        /* <DEDUP_REMOVED lines=9> */
.L_x_251:
[----:B------:R-:W-:Y:S05]  /*6ce0*/  BSYNC B1 ;  /* 0x0000000000017941 */ /* 0x000fea0003800000 */
.L_x_250:
        /* <DEDUP_REMOVED lines=9> */
.L_x_253:
[----:B------:R-:W-:Y:S05]  /*6d80*/  BSYNC B1 ;  /* 0x0000000000017941 */ /* 0x000fea0003800000 */
.L_x_252:
        /* <DEDUP_REMOVED lines=10> */
.L_x_255:
[----:B------:R-:W-:Y:S05]  /*6e30*/  BSYNC B1 ;  /* 0x0000000000017941 */ /* 0x000fea0003800000 */
.L_x_254:
        /* <DEDUP_REMOVED lines=10> */
.L_x_257:
[----:B------:R-:W-:Y:S05]  /*6ee0*/  BSYNC B1 ;  /* 0x0000000000017941 */ /* 0x000fea0003800000 */
.L_x_256:
        /* <DEDUP_REMOVED lines=9> */
.L_x_259:
[----:B------:R-:W-:Y:S05]  /*6f80*/  BSYNC B1 ;  /* 0x0000000000017941 */ /* 0x000fea0003800000 */
.L_x_258:
        /* <DEDUP_REMOVED lines=9> */
.L_x_261:
[----:B------:R-:W-:Y:S05]  /*7020*/  BSYNC B1 ;  /* 0x0000000000017941 */ /* 0x000fea0003800000 */
.L_x_260:
        /* <DEDUP_REMOVED lines=10> */
.L_x_263:
[----:B------:R-:W-:Y:S05]  /*70d0*/  BSYNC B1 ;  /* 0x0000000000017941 */ /* 0x000fea0003800000 */
.L_x_262:
        /* <DEDUP_REMOVED lines=10> */
.L_x_265:
[----:B------:R-:W-:Y:S05]  /*7180*/  BSYNC B1 ;  /* 0x0000000000017941 */ /* 0x000fea0003800000 */
.L_x_264:
        /* <DEDUP_REMOVED lines=9> */
.L_x_267:
[----:B------:R-:W-:Y:S05]  /*7220*/  BSYNC B1 ;  /* 0x0000000000017941 */ /* 0x000fea0003800000 */
.L_x_266:
        /* <DEDUP_REMOVED lines=9> */
.L_x_269:
[----:B------:R-:W-:Y:S05]  /*72c0*/  BSYNC B1 ;  /* 0x0000000000017941 */ /* 0x000fea0003800000 */
.L_x_268:
        /* <DEDUP_REMOVED lines=10> */
.L_x_271:
[----:B------:R-:W-:Y:S05]  /*7370*/  BSYNC B1 ;  /* 0x0000000000017941 */ /* 0x000fea0003800000 */
.L_x_270:
        /* <DEDUP_REMOVED lines=10> */
.L_x_273:
[----:B------:R-:W-:Y:S05]  /*7420*/  BSYNC B1 ;  /* 0x0000000000017941 */ /* 0x000fea0003800000 */
.L_x_272:
        /* <DEDUP_REMOVED lines=9> */
.L_x_275:
[----:B------:R-:W-:Y:S05]  /*74c0*/  BSYNC B1 ;  /* 0x0000000000017941 */ /* 0x000fea0003800000 */
.L_x_274:
        /* <DEDUP_REMOVED lines=9> */
.L_x_277:
[----:B------:R-:W-:Y:S05]  /*7560*/  BSYNC B1 ;  /* 0x0000000000017941 */ /* 0x000fea0003800000 */
.L_x_276:
        /* <DEDUP_REMOVED lines=10> */
.L_x_279:
[----:B------:R-:W-:Y:S05]  /*7610*/  BSYNC B1 ;  /* 0x0000000000017941 */ /* 0x000fea0003800000 */
.L_x_278:
        /* <DEDUP_REMOVED lines=10> */
.L_x_281:
[----:B------:R-:W-:Y:S05]  /*76c0*/  BSYNC B1 ;  /* 0x0000000000017941 */ /* 0x000fea0003800000 */
.L_x_280:
[----:B01--45:R-:W-:Y:S01]  /*76d0*/  HADD2.F32 R7, -RZ, R22.H0_H0 ;  /* 0x20000016ff077230 */ /* 0x033fe20000004100 */
        /* <DEDUP_REMOVED lines=8> */
.L_x_283:
[----:B------:R-:W-:Y:S05]  /*7760*/  BSYNC B1 ;  /* 0x0000000000017941 */ /* 0x000fea0003800000 */
.L_x_282:
[----:B0----5:R-:W-:Y:S01]  /*7770*/  HADD2.F32 R5, -RZ, R22.H0_H0 ;  /* 0x20000016ff057230 */ /* 0x021fe20000004100 */
[----:B------:R-:W-:Y:S01]  /*7780*/  ISETP.GT.AND P0, PT, R3, 0x8, P0 ;  /* 0x000000080300780c */ /* 0x000fe20000704270 */
[----:B------:R-:W-:Y:S01]  /*7790*/  @P1 IMAD.MOV.U32 R4, RZ, RZ, R10 ;  /* 0x000000ffff041224 */ /* 0x000fe200078e000a */
[----:B------:R-:W-:Y:S02]  /*77a0*/  BSSY B1, `(.L_x_284) ;  /* 0x0000009000017945 */ /* 0x000fe40003800000 */
[----:B------:R-:W-:-:S04]  /*77b0*/  FMUL R5, R5, R152 ;  /* 0x0000009805057220 */ /* 0x000fc80000400000 */
[----:B------:R-:W-:-:S05]  /*77c0*/  FFMA R5, R150, R153, R5 ;  /* 0x0000009996057223 */ /* 0x000fca0000000005 */
[----:B------:R-:W-:-:S04]  /*77d0*/  F2FP.F16.F32.PACK_AB R5, RZ, R5 ;  /* 0x00000005ff05723e */ /* 0x000fc800000000ff */
[----:B------:R-:W-:Y:S01]  /*77e0*/  PRMT R2, R5, 0x7610, R2 ;  /* 0x0000761005027816 */ /* 0x000fe20000000002 */
[----:B------:R-:W-:-:S05]  /*77f0*/  @P1 IMAD.MOV.U32 R5, RZ, RZ, R11 ;  /* 0x000000ffff051224 */ /* 0x000fca00078e000b */
[----:B------:R0:W-:Y:S01]  /*7800*/  @P1 STG.E.U16 desc[UR36][R4.64+0x1f0], R2 ;  /* 0x0001f00204001986 */ /* 0x0001e2000c101524 */
[----:B------:R-:W-:Y:S05]  /*7810*/  @!P0 BRA `(.L_x_285) ;  /* 0x0000000000048947 */ /* 0x000fea0003800000 */
[----:B------:R4:W5:Y:S02]  /*7820*/  LDG.E.LTC128B.U16 R22, desc[UR36][R8.64+0x1f2] ;  /* 0x0001f22408167981 */ /* 0x000964000c1e1520 */
.L_x_285:
[----:B------:R-:W-:Y:S05]  /*7830*/  BSYNC B1 ;  /* 0x0000000000017941 */ /* 0x000fea0003800000 */
.L_x_284:
[----:B------:R-:W-:Y:S05]  /*7840*/  @!P0 BRA `(.L_x_286) ;  /* 0x0000002400488947 */ /* 0x000fea0003800000 */
[----:B-----5:R-:W-:-:S05]  /*7850*/  HADD2.F32 R3, -RZ, R22.H0_H0 ;  /* 0x20000016ff037230 */ /* 0x020fca0000004100 */
[----:B------:R-:W-:-:S04]  /*7860*/  FMUL R0, R3, R152 ;  /* 0x0000009803007220 */ /* 0x000fc80000400000 */
[----:B------:R-:W-:-:S05]  /*7870*/  FFMA R0, R151, R153, R0 ;  /* 0x0000009997007223 */ /* 0x000fca0000000000 */
[----:B------:R-:W-:-:S05]  /*7880*/  F2FP.F16.F32.PACK_AB R0, RZ, R0 ;  /* 0x00000000ff00723e */ /* 0x000fca00000000ff */
[----:B------:R0:W-:Y:S01]  /*7890*/  STG.E.U16 desc[UR36][R10.64+0x1f2], R0 ;  /* 0x0001f2000a007986 */ /* 0x0001e2000c101524 */
[----:B------:R-:W-:Y:S05]  /*78a0*/  BRA `(.L_x_286) ;  /* 0x0000002400307947 */ /* 0x000fea0003800000 */
.L_x_33:
[----:B------:R-:W-:Y:S01]  /*78b0*/  ISETP.GT.AND P0, PT, R0, 0x1, PT ;  /* 0x000000010000780c */ /* 0x000fe20003f04270 */
[----:B------:R-:W-:Y:S01]  /*78c0*/  ULDC.64 UR4, c[0x0][0x5c0] ;  /* 0x0001700000047ab9 */ /* 0x000fe20000000a00 */
[-C--:B------:R-:W-:Y:S01]  /*78d0*/  FMUL R24, R24, R153.reuse ;  /* 0x0000009918187220 */ /* 0x080fe20000400000 */
[-C--:B------:R-:W-:Y:S01]  /*78e0*/  FMUL R25, R25, R153.reuse ;  /* 0x0000009919197220 */ /* 0x080fe20000400000 */
[----:B------:R-:W-:Y:S01]  /*78f0*/  ISETP.GT.AND P3, PT, R3, RZ, P0 ;  /* 0x000000ff0300720c */ /* 0x000fe20000764270 */
[-C--:B------:R-:W-:Y:S01]  /*7900*/  FMUL R26, R26, R153.reuse ;  /* 0x000000991a1a7220 */ /* 0x080fe20000400000 */
[----:B------:R-:W-:Y:S01]  /*7910*/  LEA R4, P4, R6, UR4, 0x1 ;  /* 0x0000000406047c11 */ /* 0x000fe2000f8808ff */
[-C--:B------:R-:W-:Y:S01]  /*7920*/  FMUL R27, R27, R153.reuse ;  /* 0x000000991b1b7220 */ /* 0x080fe20000400000 */
[----:B------:R-:W-:Y:S01]  /*7930*/  F2FP.F16.F32.PACK_AB R24, RZ, R24 ;  /* 0x00000018ff18723e */ /* 0x000fe200000000ff */
[-C--:B------:R-:W-:Y:S01]  /*7940*/  FMUL R28, R28, R153.reuse ;  /* 0x000000991c1c7220 */ /* 0x080fe20000400000 */
[----:B------:R-:W-:Y:S01]  /*7950*/  LEA.HI.X R5, R6, UR5, R179, 0x1, P4 ;  /* 0x0000000506057c11 */ /* 0x000fe2000a0f0cb3 */
[----:B------:R-:W-:Y:S01]  /*7960*/  FMUL R29, R29, R153 ;  /* 0x000000991d1d7220 */ /* 0x000fe20000400000 */
[----:B------:R-:W-:Y:S01]  /*7970*/  F2FP.F16.F32.PACK_AB R25, RZ, R25 ;  /* 0x00000019ff19723e */ /* 0x000fe200000000ff */
[-C--:B------:R-:W-:Y:S01]  /*7980*/  FMUL R30, R30, R153.reuse ;  /* 0x000000991e1e7220 */ /* 0x080fe20000400000 */
[----:B------:R-:W-:Y:S01]  /*7990*/  SHF.L.U64.HI R11, R10, 0x4, R11 ;  /* 0x000000040a0b7819 */ /* 0x000fe2000001020b */
[----:B------:R-:W-:Y:S01]  /*79a0*/  @P1 STG.E.U16 desc[UR36][R4.64], R24 ;  /* 0x0000001804001986 */ /* 0x000fe2000c101524 */
[----:B------:R-:W-:Y:S01]  /*79b0*/  ISETP.GT.AND P1, PT, R0, 0x8, PT ;  /* 0x000000080000780c */ /* 0x000fe20003f24270 */
[-C--:B------:R-:W-:Y:S01]  /*79c0*/  FMUL R31, R31, R153.reuse ;  /* 0x000000991f1f7220 */ /* 0x080fe20000400000 */
[C---:B------:R-:W-:Y:S01]  /*79d0*/  ISETP.GT.AND P4, PT, R3.reuse, 0x8, P0 ;  /* 0x000000080300780c */ /* 0x040fe20000784270 */
[----:B------:R-:W-:Y:S01]  /*79e0*/  @P3 STG.E.U16 desc[UR36][R4.64+0x2], R25 ;  /* 0x0000021904003986 */ /* 0x000fe2000c101524 */
[----:B------:R-:W-:Y:S01]  /*79f0*/  LEA R6, P3, R10, R4, 0x4 ;  /* 0x000000040a067211 */ /* 0x000fe200078620ff */
[-C--:B------:R-:W-:Y:S01]  /*7a00*/  FMUL R32, R32, R153.reuse ;  /* 0x0000009920207220 */ /* 0x080fe20000400000 */
[----:B------:R-:W-:Y:S01]  /*7a10*/  ISETP.GT.AND P2, PT, R3, 0x8, P2 ;  /* 0x000000080300780c */ /* 0x000fe20001744270 */
[-C--:B------:R-:W-:Y:S01]  /*7a20*/  FMUL R33, R33, R153.reuse ;  /* 0x0000009921217220 */ /* 0x080fe20000400000 */
[----:B------:R-:W-:Y:S01]  /*7a30*/  ISETP.GT.AND P0, PT, R0, 0x9, PT ;  /* 0x000000090000780c */ /* 0x000fe20003f04270 */
[----:B------:R-:W-:Y:S01]  /*7a40*/  IMAD.X R7, R11, 0x1, R5, P3 ;  /* 0x000000010b077824 */ /* 0x000fe200018e0605 */
[C---:B------:R-:W-:Y:S01]  /*7a50*/  ISETP.GT.AND P5, PT, R3.reuse, RZ, P1 ;  /* 0x000000ff0300720c */ /* 0x040fe20000fa4270 */
[-C--:B------:R-:W-:Y:S01]  /*7a60*/  FMUL R34, R34, R153.reuse ;  /* 0x0000009922227220 */ /* 0x080fe20000400000 */
[----:B------:R-:W-:Y:S01]  /*7a70*/  ISETP.GT.AND P3, PT, R3, RZ, P0 ;  /* 0x000000ff0300720c */ /* 0x000fe20000764270 */
[-C--:B------:R-:W-:Y:S01]  /*7a80*/  FMUL R35, R35, R153.reuse ;  /* 0x0000009923237220 */ /* 0x080fe20000400000 */
[----:B------:R-:W-:Y:S01]  /*7a90*/  F2FP.F16.F32.PACK_AB R26, RZ, R26 ;  /* 0x0000001aff1a723e */ /* 0x000fe200000000ff */
[----:B------:R-:W-:Y:S01]  /*7aa0*/  FMUL R36, R36, R153 ;  /* 0x0000009924247220 */ /* 0x000fe20000400000 */
[----:B------:R-:W-:Y:S01]  /*7ab0*/  F2FP.F16.F32.PACK_AB R27, RZ, R27 ;  /* 0x0000001bff1b723e */ /* 0x000fe200000000ff */
[----:B------:R-:W-:Y:S01]  /*7ac0*/  FMUL R37, R37, R153 ;  /* 0x0000009925257220 */ /* 0x000fe20000400000 */
[----:B------:R-:W-:Y:S01]  /*7ad0*/  F2FP.F16.F32.PACK_AB R28, RZ, R28 ;  /* 0x0000001cff1c723e */ /* 0x000fe200000000ff */
[----:B------:R-:W-:Y:S01]  /*7ae0*/  @P2 STG.E.U16 desc[UR36][R6.64], R26 ;  /* 0x0000001a06002986 */ /* 0x000fe2000c101524 */
[----:B------:R-:W-:Y:S01]  /*7af0*/  F2FP.F16.F32.PACK_AB R29, RZ, R29 ;  /* 0x0000001dff1d723e */ /* 0x000fe200000000ff */
[-C--:B------:R-:W-:Y:S01]  /*7b00*/  FMUL R38, R38, R153.reuse ;  /* 0x0000009926267220 */ /* 0x080fe20000400000 */
[----:B------:R-:W-:Y:S01]  /*7b10*/  ISETP.GT.AND P2, PT, R3, 0x8, P1 ;  /* 0x000000080300780c */ /* 0x000fe20000f44270 */
[----:B------:R-:W-:Y:S01]  /*7b20*/  @P4 STG.E.U16 desc[UR36][R6.64+0x2], R27 ;  /* 0x0000021b06004986 */ /* 0x000fe2000c101524 */
[----:B------:R-:W-:Y:S01]  /*7b30*/  ISETP.GT.AND P1, PT, R0, 0x10, PT ;  /* 0x000000100000780c */ /* 0x000fe20003f24270 */
[-C--:B------:R-:W-:Y:S01]  /*7b40*/  FMUL R39, R39, R153.reuse ;  /* 0x0000009927277220 */ /* 0x080fe20000400000 */
[----:B------:R-:W-:Y:S01]  /*7b50*/  F2FP.F16.F32.PACK_AB R30, RZ, R30 ;  /* 0x0000001eff1e723e */ /* 0x000fe200000000ff */
[----:B------:R-:W-:Y:S01]  /*7b60*/  @P5 STG.E.U16 desc[UR36][R4.64+0x10], R28 ;  /* 0x0000101c04005986 */ /* 0x000fe2000c101524 */
[C---:B------:R-:W-:Y:S01]  /*7b70*/  ISETP.GT.AND P4, PT, R3.reuse, RZ, P1 ;  /* 0x000000ff0300720c */ /* 0x040fe20000f84270 */
[----:B------:R-:W-:Y:S01]  /*7b80*/  FMUL R40, R40, R153 ;  /* 0x0000009928287220 */ /* 0x000fe20000400000 */
[----:B------:R-:W-:Y:S01]  /*7b90*/  F2FP.F16.F32.PACK_AB R31, RZ, R31 ;  /* 0x0000001fff1f723e */ /* 0x000fe200000000ff */
[----:B------:R-:W-:Y:S01]  /*7ba0*/  @P3 STG.E.U16 desc[UR36][R4.64+0x12], R29 ;  /* 0x0000121d04003986 */ /* 0x000fe2000c101524 */
[----:B------:R-:W-:Y:S01]  /*7bb0*/  ISETP.GT.AND P3, PT, R3, 0x8, P0 ;  /* 0x000000080300780c */ /* 0x000fe20000764270 */
[-C--:B------:R-:W-:Y:S01]  /*7bc0*/  FMUL R41, R41, R153.reuse ;  /* 0x0000009929297220 */ /* 0x080fe20000400000 */
[----:B------:R-:W-:Y:S01]  /*7bd0*/  ISETP.GT.AND P0, PT, R0, 0x11, PT ;  /* 0x000000110000780c */ /* 0x000fe20003f04270 */
[----:B------:R-:W-:Y:S01]  /*7be0*/  @P2 STG.E.U16 desc[UR36][R6.64+0x10], R30 ;  /* 0x0000101e06002986 */ /* 0x000fe2000c101524 */
[----:B------:R-:W-:Y:S01]  /*7bf0*/  F2FP.F16.F32.PACK_AB R32, RZ, R32 ;  /* 0x00000020ff20723e */ /* 0x000fe200000000ff */
[-C--:B------:R-:W-:Y:S01]  /*7c00*/  FMUL R42, R42, R153.reuse ;  /* 0x000000992a2a7220 */ /* 0x080fe20000400000 */
[----:B------:R-:W-:Y:S01]  /*7c10*/  ISETP.GT.AND P5, PT, R3, RZ, P0 ;  /* 0x000000ff0300720c */ /* 0x000fe200007a4270 */
[-C--:B------:R-:W-:Y:S01]  /*7c20*/  FMUL R43, R43, R153.reuse ;  /* 0x000000992b2b7220 */ /* 0x080fe20000400000 */
[----:B------:R-:W-:Y:S01]  /*7c30*/  ISETP.GT.AND P2, PT, R3, 0x8, P1 ;  /* 0x000000080300780c */ /* 0x000fe20000f44270 */
[-C--:B------:R-:W-:Y:S01]  /*7c40*/  FMUL R44, R44, R153.reuse ;  /* 0x000000992c2c7220 */ /* 0x080fe20000400000 */
[----:B------:R-:W-:Y:S01]  /*7c50*/  ISETP.GT.AND P1, PT, R0, 0x18, PT ;  /* 0x000000180000780c */ /* 0x000fe20003f24270 */
[----:B------:R-:W-:Y:S01]  /*7c60*/  FMUL R45, R45, R153 ;  /* 0x000000992d2d7220 */ /* 0x000fe20000400000 */
[----:B------:R-:W-:Y:S01]  /*7c70*/  F2FP.F16.F32.PACK_AB R33, RZ, R33 ;  /* 0x00000021ff21723e */ /* 0x000fe200000000ff */
[----:B------:R-:W-:Y:S01]  /*7c80*/  @P3 STG.E.U16 desc[UR36][R6.64+0x12], R31 ;  /* 0x0000121f06003986 */ /* 0x000fe2000c101524 */
[C---:B------:R-:W-:Y:S01]  /*7c90*/  ISETP.GT.AND P3, PT, R3.reuse, 0x8, P0 ;  /* 0x000000080300780c */ /* 0x040fe20000764270 */
[-C--:B------:R-:W-:Y:S01]  /*7ca0*/  FMUL R46, R46, R153.reuse ;  /* 0x000000992e2e7220 */ /* 0x080fe20000400000 */
[----:B------:R-:W-:Y:S01]  /*7cb0*/  ISETP.GT.AND P0, PT, R0, 0x19, PT ;  /* 0x000000190000780c */ /* 0x000fe20003f04270 */
[----:B------:R-:W-:Y:S01]  /*7cc0*/  @P4 STG.E.U16 desc[UR36][R4.64+0x20], R32 ;  /* 0x0000202004004986 */ /* 0x000fe2000c101524 */
[----:B------:R-:W-:Y:S01]  /*7cd0*/  ISETP.GT.AND P4, PT, R3, RZ, P1 ;  /* 0x000000ff0300720c */ /* 0x000fe20000f84270 */
[-C--:B------:R-:W-:Y:S01]  /*7ce0*/  FMUL R47, R47, R153.reuse ;  /* 0x000000992f2f7220 */ /* 0x080fe20000400000 */
[----:B------:R-:W-:Y:S01]  /*7cf0*/  F2FP.F16.F32.PACK_AB R34, RZ, R34 ;  /* 0x00000022ff22723e */ /* 0x000fe200000000ff */
[----:B------:R-:W-:Y:S01]  /*7d00*/  @P5 STG.E.U16 desc[UR36][R4.64+0x22], R33 ;  /* 0x0000222104005986 */ /* 0x000fe2000c101524 */
[----:B------:R-:W-:Y:S01]  /*7d10*/  ISETP.GT.AND P5, PT, R3, RZ, P0 ;  /* 0x000000ff0300720c */ /* 0x000fe200007a4270 */
[----:B------:R-:W-:Y:S01]  /*7d20*/  FMUL R48, R48, R153 ;  /* 0x0000009930307220 */ /* 0x000fe20000400000 */
[----:B------:R-:W-:Y:S01]  /*7d30*/  F2FP.F16.F32.PACK_AB R35, RZ, R35 ;  /* 0x00000023ff23723e */ /* 0x000fe200000000ff */
[----:B------:R-:W-:Y:S01]  /*7d40*/  @P2 STG.E.U16 desc[UR36][R6.64+0x20], R34 ;  /* 0x0000202206002986 */ /* 0x000fe2000c101524 */
[----:B------:R-:W-:Y:S01]  /*7d50*/  F2FP.F16.F32.PACK_AB R36, RZ, R36 ;  /* 0x00000024ff24723e */ /* 0x000fe200000000ff */
[-C--:B------:R-:W-:Y:S01]  /*7d60*/  FMUL R49, R49, R153.reuse ;  /* 0x0000009931317220 */ /* 0x080fe20000400000 */
[C---:B------:R-:W-:Y:S01]  /*7d70*/  ISETP.GT.AND P2, PT, R3.reuse, 0x8, P1 ;  /* 0x000000080300780c */ /* 0x040fe20000f44270 */
[----:B------:R-:W-:Y:S01]  /*7d80*/  @P3 STG.E.U16 desc[UR36][R6.64+0x22], R35 ;  /* 0x0000222306003986 */ /* 0x000fe2000c101524 */
[----:B------:R-:W-:Y:S01]  /*7d90*/  ISETP.GT.AND P1, PT, R0, 0x20, PT ;  /* 0x000000200000780c */ /* 0x000fe20003f24270 */
[----:B------:R-:W-:Y:S01]  /*7da0*/  FMUL R50, R50, R153 ;  /* 0x0000009932327220 */ /* 0x000fe20000400000 */
[----:B------:R-:W-:Y:S01]  /*7db0*/  F2FP.F16.F32.PACK_AB R37, RZ, R37 ;  /* 0x00000025ff25723e */ /* 0x000fe200000000ff */
[----:B------:R-:W-:Y:S01]  /*7dc0*/  @P4 STG.E.U16 desc[UR36][R4.64+0x30], R36 ;  /* 0x0000302404004986 */ /* 0x000fe2000c101524 */
[----:B------:R-:W-:Y:S01]  /*7dd0*/  ISETP.GT.AND P3, PT, R3, 0x8, P0 ;  /* 0x000000080300780c */ /* 0x000fe20000764270 */
[-C--:B------:R-:W-:Y:S01]  /*7de0*/  FMUL R51, R51, R153.reuse ;  /* 0x0000009933337220 */ /* 0x080fe20000400000 */
[----:B------:R-:W-:Y:S01]  /*7df0*/  ISETP.GT.AND P0, PT, R0, 0x21, PT ;  /* 0x000000210000780c */ /* 0x000fe20003f04270 */
[----:B------:R-:W-:Y:S01]  /*7e00*/  @P5 STG.E.U16 desc[UR36][R4.64+0x32], R37 ;  /* 0x0000322504005986 */ /* 0x000fe2000c101524 */
[----:B------:R-:W-:Y:S01]  /*7e10*/  ISETP.GT.AND P4, PT, R3, RZ, P1 ;  /* 0x000000ff0300720c */ /* 0x000fe20000f84270 */
[-C--:B------:R-:W-:Y:S01]  /*7e20*/  FMUL R52, R52, R153.reuse ;  /* 0x0000009934347220 */ /* 0x080fe20000400000 */
[----:B------:R-:W-:Y:S01]  /*7e30*/  F2FP.F16.F32.PACK_AB R38, RZ, R38 ;  /* 0x00000026ff26723e */ /* 0x000fe200000000ff */
[-C--:B------:R-:W-:Y:S01]  /*7e40*/  FMUL R53, R53, R153.reuse ;  /* 0x0000009935357220 */ /* 0x080fe20000400000 */
        /* <DEDUP_REMOVED lines=325> */
[----:B------:R-:W-:Y:S01]  /*92a0*/  FMUL R151, R151, R153 ;  /* 0x0000009997977220 */ /* 0x000fe20000400000 */
[----:B------:R-:W-:Y:S01]  /*92b0*/  ISETP.GT.AND P2, PT, R3, 0x8, P1 ;  /* 0x000000080300780c */ /* 0x000fe20000f44270 */
[----:B------:R-:W-:Y:S01]  /*92c0*/  @P3 STG.E.U16 desc[UR36][R6.64+0x132], R103 ;  /* 0x0001326706003986 */ /* 0x000fe2000c101524 */
[----:B------:R-:W-:-:S02]  /*92d0*/  ISETP.GT.AND P1, PT, R0, 0xa8, PT ;  /* 0x000000a80000780c */ /* 0x000fc40003f24270 */
[----:B------:R-:W-:Y:S01]  /*92e0*/  F2FP.F16.F32.PACK_AB R105, RZ, R105 ;  /* 0x00000069ff69723e */ /* 0x000fe200000000ff */
[----:B------:R-:W-:Y:S01]  /*92f0*/  @P4 STG.E.U16 desc[UR36][R4.64+0x140], R104 ;  /* 0x0001406804004986 */ /* 0x000fe2000c101524 */
[C---:B------:R-:W-:Y:S02]  /*9300*/  ISETP.GT.AND P3, PT, R3.reuse, 0x8, P0 ;  /* 0x000000080300780c */ /* 0x040fe40000764270 */
[----:B------:R-:W-:Y:S01]  /*9310*/  ISETP.GT.AND P0, PT, R0, 0xa9, PT ;  /* 0x000000a90000780c */ /* 0x000fe20003f04270 */
[----:B------:R-:W-:Y:S01]  /*9320*/  @P5 STG.E.U16 desc[UR36][R4.64+0x142], R105 ;  /* 0x0001426904005986 */ /* 0x000fe2000c101524 */
[C---:B------:R-:W-:Y:S02]  /*9330*/  ISETP.GT.AND P4, PT, R3.reuse, RZ, P1 ;  /* 0x000000ff0300720c */ /* 0x040fe40000f84270 */
[----:B------:R-:W-:Y:S02]  /*9340*/  F2FP.F16.F32.PACK_AB R106, RZ, R106 ;  /* 0x0000006aff6a723e */ /* 0x000fe400000000ff */
[----:B------:R-:W-:-:S02]  /*9350*/  ISETP.GT.AND P5, PT, R3, RZ, P0 ;  /* 0x000000ff0300720c */ /* 0x000fc400007a4270 */
[----:B------:R-:W-:Y:S01]  /*9360*/  F2FP.F16.F32.PACK_AB R107, RZ, R107 ;  /* 0x0000006bff6b723e */ /* 0x000fe200000000ff */
[----:B------:R-:W-:Y:S01]  /*9370*/  @P2 STG.E.U16 desc[UR36][R6.64+0x140], R106 ;  /* 0x0001406a06002986 */ /* 0x000fe2000c101524 */
[----:B------:R-:W-:Y:S02]  /*9380*/  F2FP.F16.F32.PACK_AB R108, RZ, R108 ;  /* 0x0000006cff6c723e */ /* 0x000fe400000000ff */
[C---:B------:R-:W-:Y:S01]  /*9390*/  ISETP.GT.AND P2, PT, R3.reuse, 0x8, P1 ;  /* 0x000000080300780c */ /* 0x040fe20000f44270 */
[----:B------:R-:W-:Y:S01]  /*93a0*/  @P3 STG.E.U16 desc[UR36][R6.64+0x142], R107 ;  /* 0x0001426b06003986 */ /* 0x000fe2000c101524 */
[----:B------:R-:W-:Y:S02]  /*93b0*/  ISETP.GT.AND P1, PT, R0, 0xb0, PT ;  /* 0x000000b00000780c */ /* 0x000fe40003f24270 */
[----:B------:R-:W-:Y:S01]  /*93c0*/  F2FP.F16.F32.PACK_AB R109, RZ, R109 ;  /* 0x0000006dff6d723e */ /* 0x000fe200000000ff */
[----:B------:R-:W-:Y:S01]  /*93d0*/  @P4 STG.E.U16 desc[UR36][R4.64+0x150], R108 ;  /* 0x0001506c04004986 */ /* 0x000fe2000c101524 */
[----:B------:R-:W-:-:S02]  /*93e0*/  ISETP.GT.AND P3, PT, R3, 0x8, P0 ;  /* 0x000000080300780c */ /* 0x000fc40000764270 */
[----:B------:R-:W-:Y:S01]  /*93f0*/  ISETP.GT.AND P0, PT, R0, 0xb1, PT ;  /* 0x000000b10000780c */ /* 0x000fe20003f04270 */
[----:B------:R-:W-:Y:S01]  /*9400*/  @P5 STG.E.U16 desc[UR36][R4.64+0x152], R109 ;  /* 0x0001526d04005986 */ /* 0x000fe2000c101524 */
[C---:B------:R-:W-:Y:S02]  /*9410*/  ISETP.GT.AND P4, PT, R3.reuse, RZ, P1 ;  /* 0x000000ff0300720c */ /* 0x040fe40000f84270 */
[----:B------:R-:W-:Y:S02]  /*9420*/  F2FP.F16.F32.PACK_AB R110, RZ, R110 ;  /* 0x0000006eff6e723e */ /* 0x000fe400000000ff */
[----:B------:R-:W-:Y:S02]  /*9430*/  ISETP.GT.AND P5, PT, R3, RZ, P0 ;  /* 0x000000ff0300720c */ /* 0x000fe400007a4270 */
[----:B------:R-:W-:Y:S01]  /*9440*/  F2FP.F16.F32.PACK_AB R111, RZ, R111 ;  /* 0x0000006fff6f723e */ /* 0x000fe200000000ff */
[----:B------:R-:W-:Y:S01]  /*9450*/  @P2 STG.E.U16 desc[UR36][R6.64+0x150], R110 ;  /* 0x0001506e06002986 */ /* 0x000fe2000c101524 */
[----:B------:R-:W-:-:S02]  /*9460*/  F2FP.F16.F32.PACK_AB R112, RZ, R112 ;  /* 0x00000070ff70723e */ /* 0x000fc400000000ff */
[C---:B------:R-:W-:Y:S01]  /*9470*/  ISETP.GT.AND P2, PT, R3.reuse, 0x8, P1 ;  /* 0x000000080300780c */ /* 0x040fe20000f44270 */
[----:B------:R-:W-:Y:S01]  /*9480*/  @P3 STG.E.U16 desc[UR36][R6.64+0x152], R111 ;  /* 0x0001526f06003986 */ /* 0x000fe2000c101524 */
[C---:B------:R-:W-:Y:S02]  /*9490*/  ISETP.GT.AND P1, PT, R0.reuse, 0xb8, PT ;  /* 0x000000b80000780c */ /* 0x040fe40003f24270 */
[----:B------:R-:W-:Y:S01]  /*94a0*/  F2FP.F16.F32.PACK_AB R113, RZ, R113 ;  /* 0x00000071ff71723e */ /* 0x000fe200000000ff */
[----:B------:R-:W-:Y:S01]  /*94b0*/  @P4 STG.E.U16 desc[UR36][R4.64+0x160], R112 ;  /* 0x0001607004004986 */ /* 0x000fe2000c101524 */
[C---:B------:R-:W-:Y:S02]  /*94c0*/  ISETP.GT.AND P3, PT, R3.reuse, 0x8, P0 ;  /* 0x000000080300780c */ /* 0x040fe40000764270 */
[----:B------:R-:W-:Y:S01]  /*94d0*/  ISETP.GT.AND P0, PT, R0, 0xb9, PT ;  /* 0x000000b90000780c */ /* 0x000fe20003f04270 */
[----:B------:R-:W-:Y:S01]  /*94e0*/  @P5 STG.E.U16 desc[UR36][R4.64+0x162], R113 ;  /* 0x0001627104005986 */ /* 0x000fe2000c101524 */
[----:B------:R-:W-:-:S02]  /*94f0*/  ISETP.GT.AND P4, PT, R3, RZ, P1 ;  /* 0x000000ff0300720c */ /* 0x000fc40000f84270 */
[----:B------:R-:W-:Y:S02]  /*9500*/  F2FP.F16.F32.PACK_AB R114, RZ, R114 ;  /* 0x00000072ff72723e */ /* 0x000fe400000000ff */
[C---:B------:R-:W-:Y:S02]  /*9510*/  ISETP.GT.AND P5, PT, R3.reuse, RZ, P0 ;  /* 0x000000ff0300720c */ /* 0x040fe400007a4270 */
[----:B------:R-:W-:Y:S01]  /*9520*/  F2FP.F16.F32.PACK_AB R115, RZ, R115 ;  /* 0x00000073ff73723e */ /* 0x000fe200000000ff */
[----:B------:R-:W-:Y:S01]  /*9530*/  @P2 STG.E.U16 desc[UR36][R6.64+0x160], R114 ;  /* 0x0001607206002986 */ /* 0x000fe2000c101524 */
[----:B------:R-:W-:Y:S02]  /*9540*/  F2FP.F16.F32.PACK_AB R116, RZ, R116 ;  /* 0x00000074ff74723e */ /* 0x000fe400000000ff */
        /* <DEDUP_REMOVED lines=65> */
[----:B------:R-:W-:Y:S02]  /*9960*/  ISETP.GT.AND P5, PT, R3, RZ, P0 ;  /* 0x000000ff0300720c */ /* 0x000fe400007a4270 */
[----:B------:R-:W-:Y:S02]  /*9970*/  F2FP.F16.F32.PACK_AB R134, RZ, R134 ;  /* 0x00000086ff86723e */ /* 0x000fe400000000ff */
[----:B------:R-:W-:Y:S02]  /*9980*/  F2FP.F16.F32.PACK_AB R135, RZ, R135 ;  /* 0x00000087ff87723e */ /* 0x000fe400000000ff */
[----:B------:R-:W-:Y:S01]  /*9990*/  F2FP.F16.F32.PACK_AB R136, RZ, R136 ;  /* 0x00000088ff88723e */ /* 0x000fe200000000ff */
[----:B------:R-:W-:Y:S01]  /*99a0*/  @P2 STG.E.U16 desc[UR36][R6.64+0x1b0], R134 ;  /* 0x0001b08606002986 */ /* 0x000fe2000c101524 */
[----:B------:R-:W-:-:S02]  /*99b0*/  F2FP.F16.F32.PACK_AB R137, RZ, R137 ;  /* 0x00000089ff89723e */ /* 0x000fc400000000ff */
[C---:B------:R-:W-:Y:S01]  /*99c0*/  ISETP.GT.AND P1, PT, R3.reuse, 0x8, P1 ;  /* 0x000000080300780c */ /* 0x040fe20000f24270 */
[----:B------:R-:W-:Y:S01]  /*99d0*/  @P3 STG.E.U16 desc[UR36][R6.64+0x1b2], R135 ;  /* 0x0001b28706003986 */ /* 0x000fe2000c101524 */
[C---:B------:R-:W-:Y:S02]  /*99e0*/  ISETP.GT.AND P2, PT, R3.reuse, 0x8, P0 ;  /* 0x000000080300780c */ /* 0x040fe40000744270 */
[C---:B------:R-:W-:Y:S01]  /*99f0*/  ISETP.GT.AND P0, PT, R0.reuse, 0xe9, PT ;  /* 0x000000e90000780c */ /* 0x040fe20003f04270 */
[----:B------:R-:W-:Y:S01]  /*9a00*/  @P4 STG.E.U16 desc[UR36][R4.64+0x1c0], R136 ;  /* 0x0001c08804004986 */ /* 0x000fe2000c101524 */
[----:B------:R-:W-:Y:S02]  /*9a10*/  ISETP.GT.AND P4, PT, R0, 0xe8, PT ;  /* 0x000000e80000780c */ /* 0x000fe40003f84270 */
[----:B------:R-:W-:Y:S01]  /*9a20*/  F2FP.F16.F32.PACK_AB R138, RZ, R138 ;  /* 0x0000008aff8a723e */ /* 0x000fe200000000ff */
[----:B------:R-:W-:Y:S01]  /*9a30*/  @P5 STG.E.U16 desc[UR36][R4.64+0x1c2], R137 ;  /* 0x0001c28904005986 */ /* 0x000fe2000c101524 */
[----:B------:R-:W-:-:S02]  /*9a40*/  ISETP.GT.AND P5, PT, R3, RZ, P4 ;  /* 0x000000ff0300720c */ /* 0x000fc400027a4270 */
[----:B------:R-:W-:Y:S01]  /*9a50*/  F2FP.F16.F32.PACK_AB R139, RZ, R139 ;  /* 0x0000008bff8b723e */ /* 0x000fe200000000ff */
[----:B------:R-:W-:Y:S01]  /*9a60*/  @P1 STG.E.U16 desc[UR36][R6.64+0x1c0], R138 ;  /* 0x0001c08a06001986 */ /* 0x000fe2000c101524 */
[----:B------:R-:W-:Y:S02]  /*9a70*/  F2FP.F16.F32.PACK_AB R140, RZ, R140 ;  /* 0x0000008cff8c723e */ /* 0x000fe400000000ff */
[C---:B------:R-:W-:Y:S01]  /*9a80*/  ISETP.GT.AND P3, PT, R3.reuse, RZ, P0 ;  /* 0x000000ff0300720c */ /* 0x040fe20000764270 */
[----:B------:R-:W-:Y:S01]  /*9a90*/  @P2 STG.E.U16 desc[UR36][R6.64+0x1c2], R139 ;  /* 0x0001c28b06002986 */ /* 0x000fe2000c101524 */
[C---:B------:R-:W-:Y:S02]  /*9aa0*/  ISETP.GT.AND P4, PT, R3.reuse, 0x8, P4 ;  /* 0x000000080300780c */ /* 0x040fe40002784270 */
[----:B------:R-:W-:Y:S02]  /*9ab0*/  F2FP.F16.F32.PACK_AB R141, RZ, R141 ;  /* 0x0000008dff8d723e */ /* 0x000fe400000000ff */
[----:B------:R-:W-:Y:S01]  /*9ac0*/  F2FP.F16.F32.PACK_AB R142, RZ, R142 ;  /* 0x0000008eff8e723e */ /* 0x000fe200000000ff */
[----:B------:R-:W-:Y:S01]  /*9ad0*/  @P5 STG.E.U16 desc[UR36][R4.64+0x1d0], R140 ;  /* 0x0001d08c04005986 */ /* 0x000fe2000c101524 */
[----:B------:R-:W-:-:S02]  /*9ae0*/  ISETP.GT.AND P5, PT, R3, 0x8, P0 ;  /* 0x000000080300780c */ /* 0x000fc400007a4270 */
[----:B------:R-:W-:Y:S02]  /*9af0*/  F2FP.F16.F32.PACK_AB R143, RZ, R143 ;  /* 0x0000008fff8f723e */ /* 0x000fe400000000ff */
[C---:B------:R-:W-:Y:S01]  /*9b00*/  ISETP.GT.AND P0, PT, R0.reuse, 0xf1, PT ;  /* 0x000000f10000780c */ /* 0x040fe20003f04270 */
[----:B------:R-:W-:Y:S01]  /*9b10*/  @P3 STG.E.U16 desc[UR36][R4.64+0x1d2], R141 ;  /* 0x0001d28d04003986 */ /* 0x000fe2000c101524 */
[----:B------:R-:W-:Y:S02]  /*9b20*/  ISETP.GT.AND P3, PT, R0, 0xf0, PT ;  /* 0x000000f00000780c */ /* 0x000fe40003f64270 */
[----:B------:R-:W-:Y:S01]  /*9b30*/  F2FP.F16.F32.PACK_AB R144, RZ, R144 ;  /* 0x00000090ff90723e */ /* 0x000fe200000000ff */
[----:B------:R-:W-:Y:S01]  /*9b40*/  @P4 STG.E.U16 desc[UR36][R6.64+0x1d0], R142 ;  /* 0x0001d08e06004986 */ /* 0x000fe2000c101524 */
[C---:B------:R-:W-:Y:S02]  /*9b50*/  ISETP.GT.AND P4, PT, R3.reuse, RZ, P3 ;  /* 0x000000ff0300720c */ /* 0x040fe40001f84270 */
[C---:B------:R-:W-:Y:S01]  /*9b60*/  ISETP.GT.AND P3, PT, R3.reuse, 0x8, P3 ;  /* 0x000000080300780c */ /* 0x040fe20001f64270 */
[----:B------:R-:W-:Y:S01]  /*9b70*/  @P5 STG.E.U16 desc[UR36][R6.64+0x1d2], R143 ;  /* 0x0001d28f06005986 */ /* 0x000fe2000c101524 */
[----:B------:R-:W-:-:S02]  /*9b80*/  ISETP.GT.AND P5, PT, R3, RZ, P0 ;  /* 0x000000ff0300720c */ /* 0x000fc400007a4270 */
[----:B------:R-:W-:Y:S02]  /*9b90*/  F2FP.F16.F32.PACK_AB R145, RZ, R145 ;  /* 0x00000091ff91723e */ /* 0x000fe400000000ff */
[C---:B------:R-:W-:Y:S02]  /*9ba0*/  ISETP.GT.AND P0, PT, R3.reuse, 0x8, P0 ;  /* 0x000000080300780c */ /* 0x040fe40000704270 */
[C---:B------:R-:W-:Y:S02]  /*9bb0*/  ISETP.GT.AND P1, PT, R0.reuse, 0xf9, PT ;  /* 0x000000f90000780c */ /* 0x040fe40003f24270 */
[----:B------:R-:W-:Y:S01]  /*9bc0*/  ISETP.GT.AND P2, PT, R0, 0xf8, PT ;  /* 0x000000f80000780c */ /* 0x000fe20003f44270 */
[----:B------:R-:W-:Y:S01]  /*9bd0*/  @P4 STG.E.U16 desc[UR36][R4.64+0x1e0], R144 ;  /* 0x0001e09004004986 */ /* 0x000fe2000c101524 */
[C---:B------:R-:W-:Y:S01]  /*9be0*/  ISETP.GT.AND P4, PT, R3.reuse, RZ, P1 ;  /* 0x000000ff0300720c */ /* 0x040fe20000f84270 */
[----:B------:R-:W-:Y:S01]  /*9bf0*/  @P3 IMAD.MOV.U32 R2, RZ, RZ, R6 ;  /* 0x000000ffff023224 */ /* 0x000fe200078e0006 */
[C---:B------:R-:W-:Y:S01]  /*9c00*/  ISETP.GT.AND P1, PT, R3.reuse, 0x8, P1 ;  /* 0x000000080300780c */ /* 0x040fe20000f24270 */
[----:B------:R-:W-:Y:S01]  /*9c10*/  @P5 STG.E.U16 desc[UR36][R4.64+0x1e2], R145 ;  /* 0x0001e29104005986 */ /* 0x000fe2000c101524 */
[----:B------:R-:W-:-:S02]  /*9c20*/  ISETP.GT.AND P5, PT, R3, RZ, P2 ;  /* 0x000000ff0300720c */ /* 0x000fc400017a4270 */
[----:B------:R-:W-:Y:S01]  /*9c30*/  ISETP.GT.AND P2, PT, R3, 0x8, P2 ;  /* 0x000000080300780c */ /* 0x000fe20001744270 */
[----:B------:R-:W-:Y:S01]  /*9c40*/  @P3 IMAD.MOV.U32 R3, RZ, RZ, R7 ;  /* 0x000000ffff033224 */ /* 0x000fe200078e0007 */
[----:B------:R-:W-:Y:S02]  /*9c50*/  F2FP.F16.F32.PACK_AB R146, RZ, R146 ;  /* 0x00000092ff92723e */ /* 0x000fe400000000ff */
[----:B------:R-:W-:Y:S02]  /*9c60*/  F2FP.F16.F32.PACK_AB R147, RZ, R147 ;  /* 0x00000093ff93723e */ /* 0x000fe400000000ff */
[----:B------:R-:W-:Y:S01]  /*9c70*/  F2FP.F16.F32.PACK_AB R148, RZ, R148 ;  /* 0x00000094ff94723e */ /* 0x000fe200000000ff */
[----:B------:R0:W-:Y:S01]  /*9c80*/  @P3 STG.E.U16 desc[UR36][R2.64+0x1e0], R146 ;  /* 0x0001e09202003986 */ /* 0x0001e2000c101524 */
[----:B------:R-:W-:Y:S02]  /*9c90*/  F2FP.F16.F32.PACK_AB R149, RZ, R149 ;  /* 0x00000095ff95723e */ /* 0x000fe400000000ff */
[----:B------:R-:W-:-:S02]  /*9ca0*/  F2FP.F16.F32.PACK_AB R150, RZ, R150 ;  /* 0x00000096ff96723e */ /* 0x000fc400000000ff */
[----:B------:R-:W-:Y:S01]  /*9cb0*/  F2FP.F16.F32.PACK_AB R151, RZ, R151 ;  /* 0x00000097ff97723e */ /* 0x000fe200000000ff */
[----:B0-----:R-:W-:Y:S02]  /*9cc0*/  @P0 IMAD.MOV.U32 R2, RZ, RZ, R6 ;  /* 0x000000ffff020224 */ /* 0x001fe400078e0006 */
[----:B------:R-:W-:-:S05]  /*9cd0*/  @P0 IMAD.MOV.U32 R3, RZ, RZ, R7 ;  /* 0x000000ffff030224 */ /* 0x000fca00078e0007 */
[----:B------:R0:W-:Y:S02]  /*9ce0*/  @P0 STG.E.U16 desc[UR36][R2.64+0x1e2], R147 ;  /* 0x0001e29302000986 */ /* 0x0001e4000c101524 */
[----:B0-----:R-:W-:Y:S02]  /*9cf0*/  @P5 IMAD.MOV.U32 R2, RZ, RZ, R4 ;  /* 0x000000ffff025224 */ /* 0x001fe400078e0004 */
[----:B------:R-:W-:-:S05]  /*9d00*/  @P5 IMAD.MOV.U32 R3, RZ, RZ, R5 ;  /* 0x000000ffff035224 */ /* 0x000fca00078e0005 */
[----:B------:R0:W-:Y:S04]  /*9d10*/  @P5 STG.E.U16 desc[UR36][R2.64+0x1f0], R148 ;  /* 0x0001f09402005986 */ /* 0x0001e8000c101524 */
[----:B------:R1:W-:Y:S01]  /*9d20*/  @P4 STG.E.U16 desc[UR36][R4.64+0x1f2], R149 ;  /* 0x0001f29504004986 */ /* 0x0003e2000c101524 */
[----:B0-----:R-:W-:Y:S02]  /*9d30*/  @P2 IMAD.MOV.U32 R2, RZ, RZ, R6 ;  /* 0x000000ffff022224 */ /* 0x001fe400078e0006 */
[----:B------:R-:W-:-:S05]  /*9d40*/  @P2 IMAD.MOV.U32 R3, RZ, RZ, R7 ;  /* 0x000000ffff032224 */ /* 0x000fca00078e0007 */
[----:B------:R1:W-:Y:S04]  /*9d50*/  @P2 STG.E.U16 desc[UR36][R2.64+0x1f0], R150 ;  /* 0x0001f09602002986 */ /* 0x0003e8000c101524 */
[----:B------:R1:W-:Y:S02]  /*9d60*/  @P1 STG.E.U16 desc[UR36][R6.64+0x1f2], R151 ;  /* 0x0001f29706001986 */ /* 0x0003e4000c101524 */
.L_x_286:
[----:B------:R-:W-:Y:S05]  /*9d70*/  BSYNC B0 ;  /* 0x0000000000007941 */ /* 0x000fea0003800000 */
.L_x_32:
[----:B01----:R-:W2:Y:S01]  /*9d80*/  LDL.64 R2, [R1] ;  /* 0x0000000001027983 */ /* 0x003ea20000100a00 */
[----:B------:R-:W-:Y:S01]  /*9d90*/  ULDC.64 UR4, c[0x0][0x650] ;  /* 0x0001940000047ab9 */ /* 0x000fe20000000a00 */
[----:B------:R0:W-:Y:S01]  /*9da0*/  SYNCS.ARRIVE.TRANS64.A1T0 RZ, [R160+UR45], RZ ;  /* 0x000000ffa0ff79a7 */ /* 0x0001e2000810002d */
[----:B------:R-:W-:Y:S01]  /*9db0*/  PRMT R0, RZ, 0x7610, R0 ;  /* 0x00007610ff007816 */ /* 0x000fe20000000000 */
[----:B------:R-:W-:Y:S02]  /*9dc0*/  IMAD.MOV.U32 R19, RZ, RZ, -0x1 ;  /* 0xffffffffff137424 */ /* 0x000fe400078e00ff */
[----:B-----5:R-:W-:Y:S01]  /*9dd0*/  IMAD.MOV.U32 R22, RZ, RZ, -0x1 ;  /* 0xffffffffff167424 */ /* 0x020fe200078e00ff */
[----:B--2---:R-:W-:-:S04]  /*9de0*/  LEA R18, P0, R2, R18, 0x1 ;  /* 0x0000001202127211 */ /* 0x004fc800078008ff */
[----:B------:R-:W-:Y:S01]  /*9df0*/  LEA.HI.X R17, R2, R17, R23, 0x1, P0 ;  /* 0x0000001102117211 */ /* 0x000fe200000f0c17 */
[----:B------:R-:W-:Y:S01]  /*9e00*/  IMAD.MOV.U32 R2, RZ, RZ, -0x1 ;  /* 0xffffffffff027424 */ /* 0x000fe200078e00ff */
[----:B------:R-:W-:-:S04]  /*9e10*/  ISETP.GE.U32.AND P0, PT, R18, UR4, PT ;  /* 0x0000000412007c0c */ /* 0x000fc8000bf06070 */
[----:B------:R-:W-:-:S13]  /*9e20*/  ISETP.GE.U32.AND.EX P0, PT, R17, UR5, PT, P0 ;  /* 0x0000000511007c0c */ /* 0x000fda000bf06100 */
[----:B0-----:R-:W-:Y:S05]  /*9e30*/  @P0 BRA `(.L_x_287) ;  /* 0x0000000400700947 */ /* 0x001fea0003800000 */
[----:B------:R-:W0:Y:S01]  /*9e40*/  S2R R10, SR_CTAID.X ;  /* 0x00000000000a7919 */ /* 0x000e220000002500 */
[----:B---34-:R-:W1:Y:S01]  /*9e50*/  LDC.64 R8, c[0x0][0x628] ;  /* 0x00018a00ff087b82 */ /* 0x018e620000000a00 */
[----:B------:R-:W-:Y:S01]  /*9e60*/  ULDC UR4, c[0x0][0x150] ;  /* 0x0000540000047ab9 */ /* 0x000fe20000000800 */
[----:B------:R-:W-:Y:S01]  /*9e70*/  IMAD.MOV.U32 R6, RZ, RZ, R18 ;  /* 0x000000ffff067224 */ /* 0x000fe200078e0012 */
[----:B------:R-:W2:Y:S01]  /*9e80*/  S2R R20, SR_CTAID.Y ;  /* 0x0000000000147919 */ /* 0x000ea20000002600 */
[----:B------:R-:W-:-:S04]  /*9e90*/  IMAD.MOV.U32 R7, RZ, RZ, R17 ;  /* 0x000000ffff077224 */ /* 0x000fc800078e0011 */
[----:B------:R-:W3:Y:S08]  /*9ea0*/  LDC R15, c[0x0][0x144] ;  /* 0x00005100ff0f7b82 */ /* 0x000ef00000000800 */
[----:B------:R-:W4:Y:S08]  /*9eb0*/  LDC R0, c[0x0][0x630] ;  /* 0x00018c00ff007b82 */ /* 0x000f300000000800 */
[----:B------:R-:W2:Y:S01]  /*9ec0*/  LDC.64 R12, c[0x0][0x620] ;  /* 0x00018800ff0c7b82 */ /* 0x000ea20000000a00 */
[----:B-1----:R-:W-:-:S04]  /*9ed0*/  ISETP.NE.U32.AND P0, PT, R8, RZ, PT ;  /* 0x000000ff0800720c */ /* 0x002fc80003f05070 */
[----:B------:R-:W-:Y:S02]  /*9ee0*/  ISETP.NE.AND.EX P0, PT, R9, RZ, PT, P0 ;  /* 0x000000ff0900720c */ /* 0x000fe40003f05300 */
[----:B0-----:R-:W-:-:S05]  /*9ef0*/  I2FP.F32.U32 R2, R10 ;  /* 0x0000000a00027245 */ /* 0x001fca0000201000 */
[----:B------:R-:W-:-:S04]  /*9f00*/  FMUL R2, R2, UR4 ;  /* 0x0000000402027c20 */ /* 0x000fc80008400000 */
[----:B------:R0:W1:Y:S02]  /*9f10*/  F2I.U32.TRUNC.NTZ R14, R2 ;  /* 0x00000002000e7305 */ /* 0x000064000020f000 */
[----:B---34-:R-:W-:Y:S05]  /*9f20*/  @!P0 BRA `(.L_x_288) ;  /* 0x0000000000288947 */ /* 0x018fea0003800000 */
[----:B------:R-:W3:Y:S02]  /*9f30*/  LDC R3, c[0x0][0x634] ;  /* 0x00018d00ff037b82 */ /* 0x000ee40000000800 */
[----:B---3--:R-:W-:-:S05]  /*9f40*/  IADD3 R7, P0, R18, R3, RZ ;  /* 0x0000000312077210 */ /* 0x008fca0007f1e0ff */
[----:B------:R-:W-:-:S04]  /*9f50*/  IMAD.X R11, RZ, RZ, R17, P0 ;  /* 0x000000ffff0b7224 */ /* 0x000fc800000e0611 */
[----:B0-----:R-:W-:-:S04]  /*9f60*/  IMAD.WIDE.U32 R2, R11, R8, RZ ;  /* 0x000000080b027225 */ /* 0x001fc800078e00ff */
[----:B------:R-:W-:-:S04]  /*9f70*/  IMAD.WIDE.U32 R4, P0, R7, R9, R2 ;  /* 0x0000000907047225 */ /* 0x000fc80007800002 */
[----:B------:R-:W-:-:S04]  /*9f80*/  IMAD.WIDE.U32 R2, R7, R8, RZ ;  /* 0x0000000807027225 */ /* 0x000fc800078e00ff */
[----:B------:R-:W-:Y:S01]  /*9f90*/  IMAD.X R7, RZ, RZ, RZ, P0 ;  /* 0x000000ffff077224 */ /* 0x000fe200000e06ff */
[----:B------:R-:W-:Y:S01]  /*9fa0*/  IADD3 RZ, P0, R3, R4, RZ ;  /* 0x0000000403ff7210 */ /* 0x000fe20007f1e0ff */
[----:B------:R-:W-:-:S04]  /*9fb0*/  IMAD.MOV.U32 R6, RZ, RZ, R5 ;  /* 0x000000ffff067224 */ /* 0x000fc800078e0005 */
[----:B------:R-:W-:-:S08]  /*9fc0*/  IMAD.WIDE.U32.X R6, R11, R9, R6, P0 ;  /* 0x000000090b067225 */ /* 0x000fd000000e0406 */
.L_x_288:
[----:B------:R-:W3:Y:S01]  /*9fd0*/  LDC.64 R26, c[0x0][0x640] ;  /* 0x00019000ff1a7b82 */ /* 0x000ee20000000a00 */
[-C--:B------:R-:W-:Y:S01]  /*9fe0*/  SHF.R.U64 R11, R6, R0.reuse, R7 ;  /* 0x00000000060b7219 */ /* 0x080fe20000001207 */
[----:B------:R-:W-:Y:S01]  /*9ff0*/  IMAD.MOV.U32 R19, RZ, RZ, R17 ;  /* 0x000000ffff137224 */ /* 0x000fe200078e0011 */
[----:B------:R-:W-:Y:S01]  /*a000*/  SHF.R.U32.HI R0, RZ, R0, R7 ;  /* 0x00000000ff007219 */ /* 0x000fe20000011607 */
[----:B-1----:R-:W-:Y:S01]  /*a010*/  IMAD.MOV R14, RZ, RZ, -R14 ;  /* 0x000000ffff0e7224 */ /* 0x002fe200078e0a0e */
[----:B------:R-:W-:Y:S01]  /*a020*/  IADD3 R5, P0, RZ, -R11, RZ ;  /* 0x8000000bff057210 */ /* 0x000fe20007f1e0ff */
[----:B------:R-:W-:Y:S01]  /*a030*/  ULDC UR4, c[0x0][0x154] ;  /* 0x0000550000047ab9 */ /* 0x000fe20000000800 */
[----:B------:R-:W-:Y:S01]  /*a040*/  IMAD.MOV.U32 R7, RZ, RZ, 0x1 ;  /* 0x00000001ff077424 */ /* 0x000fe200078e00ff */
[----:B------:R-:W1:Y:S01]  /*a050*/  LDC R4, c[0x0][0x618] ;  /* 0x00018600ff047b82 */ /* 0x000e620000000800 */
[----:B------:R-:W-:Y:S02]  /*a060*/  IMAD R22, R15, R14, R10 ;  /* 0x0000000e0f167224 */ /* 0x000fe400078e020a */
[----:B------:R-:W-:-:S04]  /*a070*/  IMAD.X R3, RZ, RZ, ~R0, P0 ;  /* 0x000000ffff037224 */ /* 0x000fc800000e0e00 */
[-C--:B--2---:R-:W-:Y:S01]  /*a080*/  IMAD R0, R3, R12.reuse, RZ ;  /* 0x0000000c03007224 */ /* 0x084fe200078e02ff */
[----:B------:R-:W2:Y:S01]  /*a090*/  LDC R6, c[0x0][0x608] ;  /* 0x00018200ff067b82 */ /* 0x000ea20000000800 */
[----:B0-----:R-:W-:-:S04]  /*a0a0*/  IMAD.WIDE.U32 R2, R5, R12, R18 ;  /* 0x0000000c05027225 */ /* 0x001fc800078e0012 */
[----:B------:R-:W-:Y:S01]  /*a0b0*/  IMAD R5, R5, R13, R0 ;  /* 0x0000000d05057224 */ /* 0x000fe200078e0200 */
[----:B------:R-:W-:Y:S02]  /*a0c0*/  I2FP.F32.U32 R0, R20 ;  /* 0x0000001400007245 */ /* 0x000fe40000201000 */
[----:B------:R-:W0:Y:S01]  /*a0d0*/  LDC R24, c[0x0][0x658] ;  /* 0x00019600ff187b82 */ /* 0x000e220000000800 */
[----:B------:R-:W-:Y:S01]  /*a0e0*/  IMAD.IADD R3, R3, 0x1, R5 ;  /* 0x0000000103037824 */ /* 0x000fe200078e0205 */
[----:B---3--:R-:W-:Y:S01]  /*a0f0*/  ISETP.NE.U32.AND P0, PT, R26, RZ, PT ;  /* 0x000000ff1a00720c */ /* 0x008fe20003f05070 */
[----:B------:R-:W-:Y:S01]  /*a100*/  FMUL R0, R0, UR4 ;  /* 0x0000000400007c20 */ /* 0x000fe20008400000 */
[----:B------:R-:W-:Y:S02]  /*a110*/  IMAD.MOV.U32 R5, RZ, RZ, -0x1 ;  /* 0xffffffffff057424 */ /* 0x000fe400078e00ff */
[----:B------:R-:W-:Y:S01]  /*a120*/  ISETP.NE.AND.EX P0, PT, R27, RZ, PT, P0 ;  /* 0x000000ff1b00720c */ /* 0x000fe20003f05300 */
[----:B------:R3:W4:Y:S01]  /*a130*/  F2I.U32.TRUNC.NTZ R12, R0 ;  /* 0x00000000000c7305 */ /* 0x000722000020f000 */
[----:B------:R-:W3:Y:S01]  /*a140*/  LDC R15, c[0x0][0x148] ;  /* 0x00005200ff0f7b82 */ /* 0x000ee20000000800 */
[----:B-1----:R-:W-:-:S02]  /*a150*/  SHF.R.U64 R10, R2, R4, R3 ;  /* 0x00000004020a7219 */ /* 0x002fc40000001203 */
[----:B------:R-:W-:-:S05]  /*a160*/  SHF.R.U32.HI R3, RZ, R4, R3 ;  /* 0x00000004ff037219 */ /* 0x000fca0000011603 */
[----:B------:R-:W1:Y:S01]  /*a170*/  LDC R14, c[0x0][0x600] ;  /* 0x00018000ff0e7b82 */ /* 0x000e620000000800 */
[-CC-:B--2---:R-:W-:Y:S02]  /*a180*/  SHF.R.U64 R8, R10, R6.reuse, R3.reuse ;  /* 0x000000060a087219 */ /* 0x184fe40000001203 */
[----:B------:R-:W-:-:S05]  /*a190*/  SHF.R.U32.HI R3, RZ, R6, R3 ;  /* 0x00000006ff037219 */ /* 0x000fca0000011603 */
[----:B------:R-:W2:Y:S01]  /*a1a0*/  LDC R21, c[0x0][0x648] ;  /* 0x00019200ff157b82 */ /* 0x000ea20000000800 */
[-CC-:B0-----:R-:W-:Y:S02]  /*a1b0*/  SHF.R.U64 R13, R8, R24.reuse, R3.reuse ;  /* 0x00000018080d7219 */ /* 0x181fe40000001203 */
[-C--:B------:R-:W-:Y:S02]  /*a1c0*/  SHF.L.U32 R5, R5, R24.reuse, RZ ;  /* 0x0000001805057219 */ /* 0x080fe400000006ff */
[-C--:B------:R-:W-:Y:S01]  /*a1d0*/  SHF.R.U32.HI R3, RZ, R24.reuse, R3 ;  /* 0x00000018ff037219 */ /* 0x080fe20000011603 */
[----:B------:R-:W-:Y:S01]  /*a1e0*/  IMAD.MOV.U32 R2, RZ, RZ, R13 ;  /* 0x000000ffff027224 */ /* 0x000fe200078e000d */
[----:B------:R-:W-:Y:S01]  /*a1f0*/  SHF.L.U32 R24, R7, R24, RZ ;  /* 0x0000001807187219 */ /* 0x000fe200000006ff */
[----:B------:R-:W0:Y:S01]  /*a200*/  LDC R25, c[0x0][0x638] ;  /* 0x00018e00ff197b82 */ /* 0x000e220000000800 */
[----:B------:R-:W-:-:S07]  /*a210*/  LOP3.LUT R19, RZ, R5, RZ, 0x33, !PT ;  /* 0x00000005ff137212 */ /* 0x000fce00078e33ff */
[----:B------:R-:W0:Y:S01]  /*a220*/  LDC R28, c[0x0][0x610] ;  /* 0x00018400ff1c7b82 */ /* 0x000e220000000800 */
[----:B----4-:R-:W-:Y:S05]  /*a230*/  @!P0 BRA `(.L_x_289) ;  /* 0x0000000000288947 */ /* 0x010fea0003800000 */
[----:B---3--:R-:W3:Y:S02]  /*a240*/  LDC R0, c[0x0][0x64c] ;  /* 0x00019300ff007b82 */ /* 0x008ee40000000800 */
[----:B---3--:R-:W-:-:S05]  /*a250*/  IADD3 R7, P0, R13, R0, RZ ;  /* 0x000000000d077210 */ /* 0x008fca0007f1e0ff */
        /* <DEDUP_REMOVED lines=8> */
.L_x_289:
[----:B------:R-:W4:Y:S01]  /*a2e0*/  LDC R4, c[0x0][0x65c] ;  /* 0x00019700ff047b82 */ /* 0x000f220000000800 */
[----:B--23--:R-:W-:Y:S01]  /*a2f0*/  SHF.R.U64 R0, R2, R21, R3 ;  /* 0x0000001502007219 */ /* 0x00cfe20000001203 */
[----:B-1----:R-:W-:Y:S01]  /*a300*/  VIADD R3, R14, 0xffffffff ;  /* 0xffffffff0e037836 */ /* 0x002fe20000000000 */
[----:B------:R-:W-:Y:S01]  /*a310*/  LOP3.LUT R19, R8, R19, RZ, 0xc0, !PT ;  /* 0x0000001308137212 */ /* 0x000fe200078ec0ff */
[----:B------:R-:W-:Y:S02]  /*a320*/  IMAD.MOV R12, RZ, RZ, -R12 ;  /* 0x000000ffff0c7224 */ /* 0x000fe400078e0a0c */
[----:B------:R-:W-:Y:S01]  /*a330*/  IMAD.MOV R2, RZ, RZ, -R0 ;  /* 0x000000ffff027224 */ /* 0x000fe200078e0a00 */
[----:B------:R-:W-:Y:S01]  /*a340*/  LOP3.LUT R3, R10, R3, RZ, 0xc0, !PT ;  /* 0x000000030a037212 */ /* 0x000fe200078ec0ff */
[----:B------:R-:W-:Y:S02]  /*a350*/  IMAD R19, R24, R0, R19 ;  /* 0x0000000018137224 */ /* 0x000fe400078e0213 */
[----:B0-----:R-:W-:-:S04]  /*a360*/  IMAD R0, R2, R25, R13 ;  /* 0x0000001902007224 */ /* 0x001fc800078e020d */
[----:B------:R-:W-:Y:S01]  /*a370*/  IMAD R2, R0, R14, R3 ;  /* 0x0000000e00027224 */ /* 0x000fe200078e0203 */
[----:B----4-:R-:W-:Y:S01]  /*a380*/  ISETP.NE.AND P0, PT, R4, 0x1, PT ;  /* 0x000000010400780c */ /* 0x010fe20003f05270 */
[----:B------:R-:W-:-:S05]  /*a390*/  IMAD.MOV.U32 R4, RZ, RZ, 0x1 ;  /* 0x00000001ff047424 */ /* 0x000fca00078e00ff */
[----:B------:R-:W-:-:S07]  /*a3a0*/  PRMT R0, R4, 0x7610, R0 ;  /* 0x0000761004007816 */ /* 0x000fce0000000000 */
[----:B------:R-:W-:-:S04]  /*a3b0*/  @P0 IMAD R22, R15, R12, R20 ;  /* 0x0000000c0f160224 */ /* 0x000fc800078e0214 */
[----:B------:R-:W-:-:S05]  /*a3c0*/  IMAD R19, R19, R28, R22 ;  /* 0x0000001c13137224 */ /* 0x000fca00078e0216 */
[----:B------:R-:W-:Y:S02]  /*a3d0*/  SEL R22, R2, R19, !P0 ;  /* 0x0000001302167207 */ /* 0x000fe40004000000 */
[----:B------:R-:W-:Y:S01]  /*a3e0*/  SEL R19, R19, R2, !P0 ;  /* 0x0000000213137207 */ /* 0x000fe20004000000 */
[----:B------:R-:W-:-:S07]  /*a3f0*/  IMAD.MOV.U32 R2, RZ, RZ, R11 ;  /* 0x000000ffff027224 */ /* 0x000fce00078e000b */
.L_x_287:
[----:B------:R-:W-:Y:S02]  /*a400*/  LOP3.LUT P0, RZ, R0, 0xff, RZ, 0xc0, !PT ;  /* 0x000000ff00ff7812 */ /* 0x000fe4000780c0ff */
[----:B------:R-:W-:-:S11]  /*a410*/  LOP3.LUT R173, R173, 0x1, RZ, 0x3c, !PT ;  /* 0x00000001adad7812 */ /* 0x000fd600078e3cff */
[----:B------:R-:W-:Y:S05]  /*a420*/  @P0 BRA `(.L_x_290) ;  /* 0xffffff7000200947 */ /* 0x000fea000383ffff */
[----:B------:R-:W-:Y:S05]  /*a430*/  EXIT ;  /* 0x000000000000794d */ /* 0x000fea0003800000 */
.L_x_13:
[----:B------:R-:W-:-:S08]  /*a440*/  ISETP.NE.AND P0, PT, R0, RZ, PT ;  /* 0x000000ff0000720c */ /* 0x000fd00003f05270 */
[----:B0-----:R-:W0:-:S00]  /*a450*/  USETMAXREG.DEALLOC.CTAPOOL 0x28 ;  /* 0x00000028000079c8 */ /* 0x001e0000080e0500 */
[----:B------:R-:W-:Y:S05]  /*a460*/  @P0 EXIT ;  /* 0x000000000000094d */ /* 0x000fea0003800000 */
[----:B0-----:R-:W-:Y:S01]  /*a470*/  LOP3.LUT P0, RZ, R8, 0xff, RZ, 0xc0, !PT ;  /* 0x000000ff08ff7812 */ /* 0x001fe2000780c0ff */
[----:B------:R-:W-:Y:S02]  /*a480*/  IMAD.MOV.U32 R0, RZ, RZ, 0x1 ;  /* 0x00000001ff007424 */ /* 0x000fe400078e00ff */
[----:B------:R-:W-:-:S10]  /*a490*/  IMAD.MOV.U32 R7, RZ, RZ, RZ ;  /* 0x000000ffff077224 */ /* 0x000fd400078e00ff */
[----:B------:R-:W-:Y:S05]  /*a4a0*/  @!P0 BRA `(.L_x_291) ;  /* 0x0000000c00248947 */ /* 0x000fea0003800000 */
[----:B------:R-:W-:Y:S01]  /*a4b0*/  LOP3.LUT P0, RZ, R4, 0x1f, RZ, 0xc0, !PT ;  /* 0x0000001f04ff7812 */ /* 0x000fe2000780c0ff */
[----:B------:R-:W-:Y:S01]  /*a4c0*/  ULDC UR5, c[0x0][0x658] ;  /* 0x0001960000057ab9 */ /* 0x000fe20000000800 */
[----:B------:R-:W-:Y:S01]  /*a4d0*/  UMOV UR6, 0xffffffff ;  /* 0xffffffff00067882 */ /* 0x000fe20000000000 */
[----:B------:R-:W-:Y:S01]  /*a4e0*/  BSSY B0, `(.L_x_291) ;  /* 0x00000c5000007945 */ /* 0x000fe20003800000 */
[----:B------:R-:W-:Y:S01]  /*a4f0*/  USHF.L.U32 UR6, UR6, UR5, URZ ;  /* 0x0000000506067299 */ /* 0x000fe2000800063f */
[C---:B------:R-:W-:Y:S01]  /*a500*/  ISETP.NE.AND P2, PT, R3.reuse, RZ, PT ;  /* 0x000000ff0300720c */ /* 0x040fe20003f45270 */
[----:B------:R-:W-:Y:S01]  /*a510*/  IMAD.MOV.U32 R8, RZ, RZ, 0x1 ;  /* 0x00000001ff087424 */ /* 0x000fe200078e00ff */
[----:B------:R-:W-:Y:S01]  /*a520*/  ISETP.NE.OR P0, PT, R3, RZ, !P0 ;  /* 0x000000ff0300720c */ /* 0x000fe20004705670 */
[----:B------:R-:W-:Y:S01]  /*a530*/  IMAD.MOV.U32 R0, RZ, RZ, 0x1 ;  /* 0x00000001ff007424 */ /* 0x000fe200078e00ff */
[----:B------:R-:W-:Y:S01]  /*a540*/  LOP3.LUT R6, R16, 0x2, RZ, 0xfc, !PT ;  /* 0x0000000210067812 */ /* 0x000fe200078efcff */
[----:B------:R-:W-:Y:S01]  /*a550*/  IMAD.MOV.U32 R7, RZ, RZ, RZ ;  /* 0x000000ffff077224 */ /* 0x000fe200078e00ff */
[----:B------:R-:W-:Y:S01]  /*a560*/  ULDC UR4, c[0x0][0x600] ;  /* 0x0001800000047ab9 */ /* 0x000fe20000000800 */
[----:B------:R-:W-:Y:S01]  /*a570*/  UMOV UR7, 0x1 ;  /* 0x0000000100077882 */ /* 0x000fe20000000000 */
[----:B------:R-:W-:-:S02]  /*a580*/  UIADD3 UR19, UR40, 0x1, URZ ;  /* 0x0000000128137890 */ /* 0x000fc4000fffe03f */
[----:B------:R-:W-:Y:S02]  /*a590*/  UIADD3 UR15, UR4, -0x1, URZ ;  /* 0xffffffff040f7890 */ /* 0x000fe4000fffe03f */
[----:B------:R-:W-:Y:S02]  /*a5a0*/  USHF.L.U32 UR17, UR7, UR5, URZ ;  /* 0x0000000507117299 */ /* 0x000fe4000800063f */
[----:B------:R-:W-:Y:S01]  /*a5b0*/  ULOP3.LUT UR16, URZ, UR6, URZ, 0x33, !UPT ;  /* 0x000000063f107292 */ /* 0x000fe2000f8e333f */
[----:B------:R-:W-:-:S11]  /*a5c0*/  ULDC.64 UR20, c[0x0][0x198] ;  /* 0x0000660000147ab9 */ /* 0x000fd60000000a00 */
.L_x_303:
[----:B------:R-:W-:-:S03]  /*a5d0*/  UMOV UR4, 0xffffffff ;  /* 0xffffffff00047882 */ /* 0x000fc60000000000 */
[----:B------:R-:W-:Y:S05]  /*a5e0*/  BRA.DIV UR4, `(.L_x_292) ;  /* 0x0000001204547947 */ /* 0x000fea000b800000 */
[----:B------:R-:W-:-:S13]  /*a5f0*/  ELECT P6, URZ, PT ;  /* 0x00000000003f782f */ /* 0x000fda00038c0000 */
.L_x_319:
[----:B------:R-:W0:Y:S01]  /*a600*/  LDC R3, c[0x0][0x28c] ;  /* 0x0000a300ff037b82 */ /* 0x000e220000000800 */
[----:B------:R-:W-:Y:S01]  /*a610*/  BSSY B1, `(.L_x_293) ;  /* 0x0000037000017945 */ /* 0x000fe20003800000 */
[----:B0-----:R-:W-:-:S13]  /*a620*/  ISETP.LT.OR P6, PT, R3, 0x1, !P6 ;  /* 0x000000010300780c */ /* 0x001fda00077c1670 */
[----:B------:R-:W-:Y:S05]  /*a630*/  @P6 BRA `(.L_x_294) ;  /* 0x0000000000d06947 */ /* 0x000fea0003800000 */
[----:B------:R-:W-:Y:S02]  /*a640*/  IMAD.SHL.U32 R22, R22, 0x100, RZ ;  /* 0x0000010016167824 */ /* 0x000fe400078e00ff */
[----:B------:R-:W-:Y:S02]  /*a650*/  IMAD.SHL.U32 R19, R19, 0x40, RZ ;  /* 0x0000004013137824 */ /* 0x000fe400078e00ff */
[----:B------:R-:W-:Y:S02]  /*a660*/  IMAD.MOV.U32 R12, RZ, RZ, RZ ;  /* 0x000000ffff0c7224 */ /* 0x000fe400078e00ff */
[----:B------:R-:W-:Y:S02]  /*a670*/  IMAD.U32 R13, RZ, RZ, UR19 ;  /* 0x00000013ff0d7e24 */ /* 0x000fe4000f8e00ff */
[----:B------:R-:W-:Y:S02]  /*a680*/  IMAD.MOV.U32 R3, RZ, RZ, R0 ;  /* 0x000000ffff037224 */ /* 0x000fe400078e0000 */
[----:B------:R-:W-:-:S07]  /*a690*/  IMAD.MOV.U32 R4, RZ, RZ, R7 ;  /* 0x000000ffff047224 */ /* 0x000fce00078e0007 */
.L_x_298:
[----:B------:R-:W0:Y:S01]  /*a6a0*/  S2R R10, SR_CgaCtaId ;  /* 0x00000000000a7919 */ /* 0x000e220000008800 */
[----:B------:R-:W-:Y:S01]  /*a6b0*/  MOV R5, 0x400 ;  /* 0x0000040000057802 */ /* 0x000fe20000000f00 */
[----:B------:R-:W1:Y:S03]  /*a6c0*/  @!P2 LDC R9, c[0x0][0x500] ;  /* 0x00014000ff09ab82 */ /* 0x000e660000000800 */
[----:B0-----:R-:W-:Y:S02]  /*a6d0*/  LEA R11, R10, R5, 0x18 ;  /* 0x000000050a0b7211 */ /* 0x001fe400078ec0ff */
[----:B------:R-:W-:-:S03]  /*a6e0*/  SHF.L.U32 R5, R3, 0x1f, RZ ;  /* 0x0000001f03057819 */ /* 0x000fc600000006ff */
[----:B------:R-:W-:-:S04]  /*a6f0*/  IMAD R10, R4, 0x8, R11 ;  /* 0x00000008040a7824 */ /* 0x000fc800078e020b */
[----:B------:R-:W0:Y:S02]  /*a700*/  SYNCS.PHASECHK.TRANS64.TRYWAIT P1, [R10+URZ+0x38], R5 ;  /* 0x000038050a0075a7 */ /* 0x000e24000802017f */
[----:B01----:R-:W-:Y:S05]  /*a710*/  @!P1 BRA `(.L_x_295) ;  /* 0x0000001000289947 */ /* 0x003fea0003800000 */
.L_x_320:
[----:B0-----:R-:W-:Y:S01]  /*a720*/  PRMT R5, R6, 0x9910, RZ ;  /* 0x0000991006057816 */ /* 0x001fe200000000ff */
[----:B------:R0:W-:Y:S03]  /*a730*/  @!P2 SYNCS.ARRIVE.TRANS64 RZ, [R10+URZ], R9 ;  /* 0x000000090affa9a7 */ /* 0x0001e6000800003f */
[----:B------:R-:W-:-:S13]  /*a740*/  ISETP.NE.AND P1, PT, R5, 0x2, PT ;  /* 0x000000020500780c */ /* 0x000fda0003f25270 */
[----:B0-----:R-:W-:Y:S05]  /*a750*/  @P1 BRA `(.L_x_296) ;  /* 0x0000000000041947 */ /* 0x001fea0003800000 */
[----:B------:R-:W-:Y:S01]  /*a760*/  BPT.TRAP 0x1 ;  /* 0x000000040000795c */ /* 0x000fe20000300000 */
.L_x_296:
[----:B------:R-:W-:Y:S05]  /*a770*/  @P0 BRA `(.L_x_297) ;  /* 0x0000000000040947 */ /* 0x000fea0003800000 */
[----:B------:R-:W-:Y:S01]  /*a780*/  BPT.TRAP 0x1 ;  /* 0x000000040000795c */ /* 0x000fe20000300000 */
.L_x_297:
[--C-:B------:R-:W-:Y:S01]  /*a790*/  IMAD R5, R4, 0x2000, R11.reuse ;  /* 0x0000200004057824 */ /* 0x100fe200078e020b */
[----:B------:R-:W-:Y:S01]  /*a7a0*/  R2UR UR9, R10 ;  /* 0x000000000a0972ca */ /* 0x000fe200000e0000 */
[C---:B------:R-:W-:Y:S01]  /*a7b0*/  IMAD R11, R4.reuse, 0x8000, R11 ;  /* 0x00008000040b7824 */ /* 0x040fe200078e020b */
[----:B------:R-:W-:Y:S01]  /*a7c0*/  UIADD3 UR4, UP0, UR20, 0xf0, URZ ;  /* 0x000000f014047890 */ /* 0x000fe2000ff1e03f */
[----:B------:R-:W-:Y:S01]  /*a7d0*/  VIADD R13, R13, 0xffffffff ;  /* 0xffffffff0d0d7836 */ /* 0x000fe20000000000 */
[----:B------:R-:W-:Y:S01]  /*a7e0*/  R2UR UR5, R5 ;  /* 0x00000000050572ca */ /* 0x000fe200000e0000 */
[----:B------:R-:W-:Y:S01]  /*a7f0*/  UIADD3 UR22, UP1, UR20, 0x1f0, URZ ;  /* 0x000001f014167890 */ /* 0x000fe2000ff3e03f */
[----:B------:R-:W-:Y:S01]  /*a800*/  R2UR UR8, R11 ;  /* 0x000000000b0872ca */ /* 0x000fe200000e0000 */
[----:B------:R-:W-:Y:S01]  /*a810*/  VIADD R4, R4, 0x1 ;  /* 0x0000000104047836 */ /* 0x000fe20000000000 */
[----:B------:R-:W-:Y:S01]  /*a820*/  R2UR UR11, R19 ;  /* 0x00000000130b72ca */ /* 0x000fe200000e0000 */
[----:B------:R-:W-:Y:S01]  /*a830*/  UIADD3.X UR23, URZ, UR21, URZ, UP1, !UPT ;  /* 0x000000153f177290 */ /* 0x000fe20008ffe43f */
[----:B------:R-:W-:Y:S01]  /*a840*/  R2UR UR10, R12 ;  /* 0x000000000c0a72ca */ /* 0x000fe200000e0000 */
[----:B------:R-:W-:Y:S01]  /*a850*/  UMOV UR6, 0x0 ;  /* 0x0000000000067882 */ /* 0x000fe20000000000 */
[----:B------:R-:W-:Y:S01]  /*a860*/  R2UR UR12, R2 ;  /* 0x00000000020c72ca */ /* 0x000fe200000e0000 */
[----:B------:R-:W-:Y:S01]  /*a870*/  UMOV UR7, 0x10000000 ;  /* 0x1000000000077882 */ /* 0x000fe20000000000 */
[----:B------:R-:W-:Y:S01]  /*a880*/  R2UR UR18, R22 ;  /* 0x00000000161272ca */ /* 0x000fe200000e0000 */
[----:B------:R-:W-:Y:S01]  /*a890*/  VIADD R12, R12, 0x40 ;  /* 0x000000400c0c7836 */ /* 0x000fe20000000000 */
[----:B------:R-:W-:Y:S01]  /*a8a0*/  ISETP.GT.AND P3, PT, R13, 0x1, PT ;  /* 0x000000010d00780c */ /* 0x000fe20003f64270 */
[----:B------:R-:W-:Y:S01]  /*a8b0*/  UIADD3 UR13, UR5, 0x180, URZ ;  /* 0x00000180050d7890 */ /* 0x000fe2000fffe03f */
[----:B------:R-:W-:Y:S01]  /*a8c0*/  ISETP.NE.AND P1, PT, R4, 0x7, PT ;  /* 0x000000070400780c */ /* 0x000fe20003f25270 */
[----:B------:R-:W-:-:S02]  /*a8d0*/  UIADD3.X UR5, URZ, UR21, URZ, UP0, !UPT ;  /* 0x000000153f057290 */ /* 0x000fc400087fe43f */
[----:B------:R-:W-:Y:S01]  /*a8e0*/  UIADD3 UR14, UR8, 0xe180, URZ ;  /* 0x0000e180080e7890 */ /* 0x000fe2000fffe03f */
[----:B------:R-:W-:Y:S02]  /*a8f0*/  SEL R10, RZ, 0x1, P1 ;  /* 0x00000001ff0a7807 */ /* 0x000fe40000800000 */
[----:B------:R-:W-:Y:S01]  /*a900*/  UMOV UR8, UR13 ;  /* 0x0000000d00087c82 */ /* 0x000fe20008000000 */
[----:B------:R-:W-:Y:S02]  /*a910*/  SEL R4, R4, RZ, P1 ;  /* 0x000000ff04047207 */ /* 0x000fe40000800000 */
[----:B------:R-:W-:Y:S01]  /*a920*/  LOP3.LUT R3, R3, R10, RZ, 0x3c, !PT ;  /* 0x0000000a03037212 */ /* 0x000fe200078e3cff */
[----:B------:R0:W-:Y:S02]  /*a930*/  UTMALDG.3D [UR8], [UR4], desc[UR6] ;  /* 0x00000608040075b4 */ /* 0x0001e40008011000 */
[----:B0-----:R-:W-:Y:S01]  /*a940*/  UMOV UR8, UR14 ;  /* 0x0000000e00087c82 */ /* 0x001fe20008000000 */
[----:B------:R-:W-:-:S02]  /*a950*/  UMOV UR11, UR18 ;  /* 0x00000012000b7c82 */ /* 0x000fc40008000000 */
[----:B------:R0:W-:Y:S02]  /*a960*/  UTMALDG.3D [UR8], [UR22], desc[UR6] ;  /* 0x00000608160075b4 */ /* 0x0001e40008011000 */
[----:B0-----:R-:W-:Y:S05]  /*a970*/  @P3 BRA `(.L_x_298) ;  /* 0xfffffffc00483947 */ /* 0x001fea000383ffff */
.L_x_294:
[----:B------:R-:W-:Y:S05]  /*a980*/  BSYNC B1 ;  /* 0x0000000000017941 */ /* 0x000fea0003800000 */
.L_x_293:
[----:B------:R-:W2:Y:S01]  /*a990*/  LDL.64 R10, [R1] ;  /* 0x00000000010a7983 */ /* 0x000ea20000100a00 */
[----:B------:R-:W-:Y:S01]  /*a9a0*/  LOP3.LUT P4, RZ, R8, 0xff, RZ, 0xc0, !PT ;  /* 0x000000ff08ff7812 */ /* 0x000fe2000788c0ff */
[----:B------:R-:W-:Y:S01]  /*a9b0*/  VIADD R4, R7, UR40 ;  /* 0x0000002807047c36 */ /* 0x000fe20008000000 */
[----:B------:R-:W-:Y:S01]  /*a9c0*/  ULDC.64 UR4, c[0x0][0x650] ;  /* 0x0001940000047ab9 */ /* 0x000fe20000000a00 */
[----:B------:R-:W-:Y:S01]  /*a9d0*/  IMAD.U32 R7, RZ, RZ, UR40 ;  /* 0x00000028ff077e24 */ /* 0x000fe2000f8e00ff */
[----:B------:R-:W-:Y:S01]  /*a9e0*/  UISETP.GE.U32.AND UP0, UPT, UR40, 0x7, UPT ;  /* 0x000000072800788c */ /* 0x000fe2000bf06070 */
[C---:B------:R-:W-:Y:S01]  /*a9f0*/  IMAD.WIDE.U32 R2, R4.reuse, 0x24924925, RZ ;  /* 0x2492492504027825 */ /* 0x040fe200078e00ff */
[C---:B------:R-:W-:Y:S01]  /*aa00*/  ISETP.GT.U32.AND P1, PT, R4.reuse, 0x6, PT ;  /* 0x000000060400780c */ /* 0x040fe20003f24070 */
[----:B------:R-:W-:Y:S02]  /*aa10*/  BSSY B1, `(.L_x_299) ;  /* 0x000006f000017945 */ /* 0x000fe40003800000 */
[----:B------:R-:W-:Y:S01]  /*aa20*/  IMAD.IADD R2, R4, 0x1, -R3 ;  /* 0x0000000104027824 */ /* 0x000fe200078e0a03 */
[----:B------:R-:W-:Y:S01]  /*aa30*/  ISETP.LT.U32.AND P1, PT, R7, 0x7, P1 ;  /* 0x000000070700780c */ /* 0x000fe20000f21070 */
[----:B------:R-:W-:Y:S01]  /*aa40*/  IMAD.MOV.U32 R19, RZ, RZ, -0x1 ;  /* 0xffffffffff137424 */ /* 0x000fe200078e00ff */
[----:B------:R-:W-:Y:S01]  /*aa50*/  PLOP3.LUT P3, PT, PT, PT, UP0, 0x80, 0x0 ;  /* 0x000000000000781c */ /* 0x000fe20003f6f008 */
[----:B------:R-:W0:Y:S01]  /*aa60*/  @P4 S2R R8, SR_CgaCtaId ;  /* 0x0000000000084919 */ /* 0x000e220000008800 */
[----:B------:R-:W-:Y:S01]  /*aa70*/  @P4 MOV R5, 0x400 ;  /* 0x0000040000054802 */ /* 0x000fe20000000f00 */
[----:B------:R-:W-:Y:S01]  /*aa80*/  IMAD.MOV.U32 R22, RZ, RZ, -0x1 ;  /* 0xffffffffff167424 */ /* 0x000fe200078e00ff */
[----:B------:R-:W-:-:S02]  /*aa90*/  LEA.HI R2, R2, R3, RZ, 0x1f ;  /* 0x0000000302027211 */ /* 0x000fc400078ff8ff */
[----:B------:R-:W-:Y:S02]  /*aaa0*/  PRMT R3, RZ, 0x7610, R3 ;  /* 0x00007610ff037816 */ /* 0x000fe40000000003 */
[----:B------:R-:W-:Y:S01]  /*aab0*/  SHF.R.U32.HI R7, RZ, 0x2, R2 ;  /* 0x00000002ff077819 */ /* 0x000fe20000011602 */
[----:B------:R-:W-:Y:S01]  /*aac0*/  IMAD.MOV.U32 R2, RZ, RZ, -0x1 ;  /* 0xffffffffff027424 */ /* 0x000fe200078e00ff */
[----:B0-----:R-:W-:Y:S02]  /*aad0*/  @P4 LEA R8, R8, R5, 0x18 ;  /* 0x0000000508084211 */ /* 0x001fe400078ec0ff */
[----:B------:R-:W-:Y:S02]  /*aae0*/  SEL R5, RZ, 0x1, !P1 ;  /* 0x00000001ff057807 */ /* 0x000fe40004800000 */
[----:B------:R0:W-:Y:S02]  /*aaf0*/  @P4 SYNCS.ARRIVE.TRANS64.A1T0 RZ, [R8+URZ+0xa8], RZ ;  /* 0x0000a8ff08ff49a7 */ /* 0x0001e4000810003f */
[----:B------:R-:W-:-:S04]  /*ab00*/  LOP3.LUT R0, R0, R5, RZ, 0x3c, !PT ;  /* 0x0000000500007212 */ /* 0x000fc800078e3cff */
[----:B------:R-:W-:Y:S01]  /*ab10*/  @P3 LOP3.LUT R0, R0, 0x1, R7, 0x78, !PT ;  /* 0x0000000100003812 */ /* 0x000fe200078e7807 */
[----:B------:R-:W-:Y:S01]  /*ab20*/  IMAD R7, R7, -0x7, R4 ;  /* 0xfffffff907077824 */ /* 0x000fe200078e0204 */
[----:B0-----:R-:W-:Y:S02]  /*ab30*/  PRMT R8, RZ, 0x7610, R8 ;  /* 0x00007610ff087816 */ /* 0x001fe40000000008 */
[----:B--2---:R-:W-:-:S05]  /*ab40*/  IADD3 R18, P1, R18, R10, RZ ;  /* 0x0000000a12127210 */ /* 0x004fca0007f3e0ff */
[----:B------:R-:W-:Y:S01]  /*ab50*/  IMAD.X R17, R17, 0x1, R23, P1 ;  /* 0x0000000111117824 */ /* 0x000fe200008e0617 */
[----:B------:R-:W-:-:S04]  /*ab60*/  ISETP.GE.U32.AND P1, PT, R18, UR4, PT ;  /* 0x0000000412007c0c */ /* 0x000fc8000bf26070 */
[----:B------:R-:W-:-:S13]  /*ab70*/  ISETP.GE.U32.AND.EX P1, PT, R17, UR5, PT, P1 ;  /* 0x0000000511007c0c */ /* 0x000fda000bf26110 */
[----:B------:R-:W-:Y:S05]  /*ab80*/  @P1 BRA `(.L_x_300) ;  /* 0x00000004005c1947 */ /* 0x000fea0003800000 */
[----:B------:R-:W0:Y:S01]  /*ab90*/  S2R R11, SR_CTAID.X ;  /* 0x00000000000b7919 */ /* 0x000e220000002500 */
[----:B------:R-:W-:Y:S01]  /*aba0*/  ULDC.64 UR4, c[0x0][0x628] ;  /* 0x00018a0000047ab9 */ /* 0x000fe20000000a00 */
[----:B------:R-:W1:Y:S01]  /*abb0*/  LDC R12, c[0x0][0x144] ;  /* 0x00005100ff0c7b82 */ /* 0x000e620000000800 */
[----:B------:R-:W-:Y:S01]  /*abc0*/  ISETP.NE.U32.AND P1, PT, RZ, UR4, PT ;  /* 0x00000004ff007c0c */ /* 0x000fe2000bf25070 */
[----:B------:R-:W2:Y:S01]  /*abd0*/  S2R R9, SR_CTAID.Y ;  /* 0x0000000000097919 */ /* 0x000ea20000002600 */
[----:B------:R-:W-:Y:S01]  /*abe0*/  ULDC UR6, c[0x0][0x150] ;  /* 0x0000540000067ab9 */ /* 0x000fe20000000800 */
[----:B------:R-:W-:Y:S01]  /*abf0*/  ULDC UR7, c[0x0][0x630] ;  /* 0x00018c0000077ab9 */ /* 0x000fe20000000800 */
[----:B------:R-:W-:Y:S01]  /*ac00*/  ISETP.NE.AND.EX P1, PT, RZ, UR5, PT, P1 ;  /* 0x00000005ff007c0c */ /* 0x000fe2000bf25310 */
[----:B------:R-:W-:Y:S01]  /*ac10*/  IMAD.MOV.U32 R2, RZ, RZ, R18 ;  /* 0x000000ffff027224 */ /* 0x000fe200078e0012 */
[----:B0-----:R-:W-:-:S05]  /*ac20*/  I2FP.F32.U32 R3, R11 ;  /* 0x0000000b00037245 */ /* 0x001fca0000201000 */
[----:B------:R-:W-:Y:S01]  /*ac30*/  FMUL R14, R3, UR6 ;  /* 0x00000006030e7c20 */ /* 0x000fe20008400000 */
[----:B------:R-:W-:-:S05]  /*ac40*/  IMAD.MOV.U32 R3, RZ, RZ, R17 ;  /* 0x000000ffff037224 */ /* 0x000fca00078e0011 */
[----:B--2---:R-:W-:Y:S05]  /*ac50*/  @!P1 BRA `(.L_x_301) ;  /* 0x0000000000289947 */ /* 0x004fea0003800000 */
[----:B------:R-:W-:Y:S02]  /*ac60*/  ULDC UR6, c[0x0][0x634] ;  /* 0x00018d0000067ab9 */ /* 0x000fe40000000800 */
[----:B------:R-:W-:-:S05]  /*ac70*/  IADD3 R3, P1, R18, UR6, RZ ;  /* 0x0000000612037c10 */ /* 0x000fca000ff3e0ff */
[----:B------:R-:W-:-:S04]  /*ac80*/  IMAD.X R13, RZ, RZ, R17, P1 ;  /* 0x000000ffff0d7224 */ /* 0x000fc800008e0611 */
[----:B------:R-:W-:-:S04]  /*ac90*/  IMAD.WIDE.U32 R4, R13, UR4, RZ ;  /* 0x000000040d047c25 */ /* 0x000fc8000f8e00ff */
[----:B------:R-:W-:-:S04]  /*aca0*/  IMAD.WIDE.U32 R4, P1, R3, UR5, R4 ;  /* 0x0000000503047c25 */ /* 0x000fc8000f820004 */
[----:B------:R-:W-:-:S04]  /*acb0*/  IMAD.WIDE.U32 R2, R3, UR4, RZ ;  /* 0x0000000403027c25 */ /* 0x000fc8000f8e00ff */
[----:B------:R-:W-:Y:S01]  /*acc0*/  IMAD.MOV.U32 R2, RZ, RZ, R5 ;  /* 0x000000ffff027224 */ /* 0x000fe200078e0005 */
[----:B------:R-:W-:Y:S01]  /*acd0*/  IADD3 RZ, P3, R3, R4, RZ ;  /* 0x0000000403ff7210 */ /* 0x000fe20007f7e0ff */
[----:B------:R-:W-:-:S04]  /*ace0*/  IMAD.X R3, RZ, RZ, RZ, P1 ;  /* 0x000000ffff037224 */ /* 0x000fc800008e06ff */
[----:B------:R-:W-:-:S08]  /*acf0*/  IMAD.WIDE.U32.X R2, R13, UR5, R2, P3 ;  /* 0x000000050d027c25 */ /* 0x000fd000098e0402 */
.L_x_301:
[--C-:B------:R-:W-:Y:S01]  /*ad00*/  SHF.R.U64 R10, R2, UR7, R3.reuse ;  /* 0x00000007020a7c19 */ /* 0x100fe20008001203 */
[----:B------:R-:W0:Y:S01]  /*ad10*/  F2I.U32.TRUNC.NTZ R14, R14 ;  /* 0x0000000e000e7305 */ /* 0x000e22000020f000 */
[----:B------:R-:W-:Y:S01]  /*ad20*/  SHF.R.U32.HI R2, RZ, UR7, R3 ;  /* 0x00000007ff027c19 */ /* 0x000fe20008011603 */
[----:B------:R-:W-:Y:S01]  /*ad30*/  ULDC.64 UR4, c[0x0][0x620] ;  /* 0x0001880000047ab9 */ /* 0x000fe20000000a00 */
[----:B------:R-:W-:Y:S01]  /*ad40*/  IADD3 R5, P1, RZ, -R10, RZ ;  /* 0x8000000aff057210 */ /* 0x000fe20007f3e0ff */
[----:B------:R-:W-:Y:S01]  /*ad50*/  IMAD.MOV.U32 R3, RZ, RZ, R17 ;  /* 0x000000ffff037224 */ /* 0x000fe200078e0011 */
[----:B------:R-:W-:-:S03]  /*ad60*/  ULDC.64 UR6, c[0x0][0x640] ;  /* 0x0001900000067ab9 */ /* 0x000fc60000000a00 */
[----:B------:R-:W-:Y:S01]  /*ad70*/  IMAD.X R2, RZ, RZ, ~R2, P1 ;  /* 0x000000ffff027224 */ /* 0x000fe200008e0e02 */
[----:B------:R-:W-:-:S03]  /*ad80*/  ISETP.NE.U32.AND P1, PT, RZ, UR6, PT ;  /* 0x00000006ff007c0c */ /* 0x000fc6000bf25070 */
[----:B------:R-:W-:Y:S01]  /*ad90*/  IMAD R4, R2, UR4, RZ ;  /* 0x0000000402047c24 */ /* 0x000fe2000f8e02ff */
[----:B------:R-:W-:Y:S01]  /*ada0*/  ISETP.NE.AND.EX P1, PT, RZ, UR7, PT, P1 ;  /* 0x00000007ff007c0c */ /* 0x000fe2000bf25310 */
[----:B------:R-:W-:-:S04]  /*adb0*/  IMAD.MOV.U32 R2, RZ, RZ, R18 ;  /* 0x000000ffff027224 */ /* 0x000fc800078e0012 */
[----:B------:R-:W-:Y:S01]  /*adc0*/  IMAD.WIDE.U32 R2, R5, UR4, R2 ;  /* 0x0000000405027c25 */ /* 0x000fe2000f8e0002 */
[----:B------:R-:W-:-:S03]  /*add0*/  ULDC UR4, c[0x0][0x618] ;  /* 0x0001860000047ab9 */ /* 0x000fc60000000800 */
[----:B------:R-:W-:Y:S01]  /*ade0*/  IMAD R5, R5, UR5, R4 ;  /* 0x0000000505057c24 */ /* 0x000fe2000f8e0204 */
[----:B------:R-:W-:Y:S01]  /*adf0*/  ULDC UR5, c[0x0][0x154] ;  /* 0x0000550000057ab9 */ /* 0x000fe20000000800 */
[----:B0-----:R-:W-:Y:S02]  /*ae00*/  IMAD.MOV R4, RZ, RZ, -R14 ;  /* 0x000000ffff047224 */ /* 0x001fe400078e0a0e */
[----:B------:R-:W0:Y:S01]  /*ae10*/  LDC R14, c[0x0][0x148] ;  /* 0x00005200ff0e7b82 */ /* 0x000e220000000800 */
[----:B------:R-:W-:Y:S02]  /*ae20*/  IMAD.IADD R3, R3, 0x1, R5 ;  /* 0x0000000103037824 */ /* 0x000fe400078e0205 */
[----:B-1----:R-:W-:Y:S01]  /*ae30*/  IMAD R11, R12, R4, R11 ;  /* 0x000000040c0b7224 */ /* 0x002fe200078e020b */
[----:B------:R-:W-:Y:S02]  /*ae40*/  I2FP.F32.U32 R4, R9 ;  /* 0x0000000900047245 */ /* 0x000fe40000201000 */
[----:B------:R-:W-:-:S02]  /*ae50*/  SHF.R.U64 R12, R2, UR4, R3 ;  /* 0x00000004020c7c19 */ /* 0x000fc40008001203 */
[----:B------:R-:W-:Y:S01]  /*ae60*/  SHF.R.U32.HI R3, RZ, UR4, R3 ;  /* 0x00000004ff037c19 */ /* 0x000fe20008011603 */
[----:B------:R-:W-:Y:S01]  /*ae70*/  FMUL R4, R4, UR5 ;  /* 0x0000000504047c20 */ /* 0x000fe20008400000 */
[----:B------:R-:W-:Y:S02]  /*ae80*/  ULDC UR4, c[0x0][0x608] ;  /* 0x0001820000047ab9 */ /* 0x000fe40000000800 */
[--C-:B------:R-:W-:Y:S01]  /*ae90*/  SHF.R.U64 R15, R12, UR4, R3.reuse ;  /* 0x000000040c0f7c19 */ /* 0x100fe20008001203 */
[----:B------:R1:W2:Y:S01]  /*aea0*/  F2I.U32.TRUNC.NTZ R20, R4 ;  /* 0x0000000400147305 */ /* 0x0002a2000020f000 */
[----:B------:R-:W-:Y:S01]  /*aeb0*/  SHF.R.U32.HI R2, RZ, UR4, R3 ;  /* 0x00000004ff027c19 */ /* 0x000fe20008011603 */
[----:B------:R-:W-:-:S03]  /*aec0*/  ULDC UR4, c[0x0][0x658] ;  /* 0x0001960000047ab9 */ /* 0x000fc60000000800 */
[--C-:B------:R-:W-:Y:S02]  /*aed0*/  SHF.R.U64 R13, R15, UR4, R2.reuse ;  /* 0x000000040f0d7c19 */ /* 0x100fe40008001202 */
[----:B------:R-:W-:-:S03]  /*aee0*/  SHF.R.U32.HI R19, RZ, UR4, R2 ;  /* 0x00000004ff137c19 */ /* 0x000fc60008011602 */
[----:B------:R-:W-:Y:S02]  /*aef0*/  IMAD.MOV.U32 R2, RZ, RZ, R13 ;  /* 0x000000ffff027224 */ /* 0x000fe400078e000d */
[----:B------:R-:W-:Y:S01]  /*af00*/  IMAD.MOV.U32 R3, RZ, RZ, R19 ;  /* 0x000000ffff037224 */ /* 0x000fe200078e0013 */
[----:B-1----:R-:W-:Y:S06]  /*af10*/  @!P1 BRA `(.L_x_302) ;  /* 0x0000000000289947 */ /* 0x002fec0003800000 */
        /* <DEDUP_REMOVED lines=10> */
.L_x_302:
[----:B------:R-:W1:Y:S01]  /*afc0*/  LDC R4, c[0x0][0x65c] ;  /* 0x00019700ff047b82 */ /* 0x000e620000000800 */
[----:B------:R-:W-:Y:S01]  /*afd0*/  ULDC UR4, c[0x0][0x648] ;  /* 0x0001920000047ab9 */ /* 0x000fe20000000800 */
[----:B------:R-:W-:Y:S01]  /*afe0*/  LOP3.LUT R15, R15, UR16, RZ, 0xc0, !PT ;  /* 0x000000100f0f7c12 */ /* 0x000fe2000f8ec0ff */
[----:B--2---:R-:W-:Y:S01]  /*aff0*/  IMAD.MOV R20, RZ, RZ, -R20 ;  /* 0x000000ffff147224 */ /* 0x004fe200078e0a14 */
[----:B------:R-:W-:Y:S01]  /*b000*/  SHF.R.U64 R2, R2, UR4, R3 ;  /* 0x0000000402027c19 */ /* 0x000fe20008001203 */
[----:B------:R-:W-:Y:S01]  /*b010*/  ULDC UR4, c[0x0][0x638] ;  /* 0x00018e0000047ab9 */ /* 0x000fe20000000800 */
[----:B------:R-:W-:Y:S01]  /*b020*/  LOP3.LUT R12, R12, UR15, RZ, 0xc0, !PT ;  /* 0x0000000f0c0c7c12 */ /* 0x000fe2000f8ec0ff */
[----:B------:R-:W-:Y:S01]  /*b030*/  ULDC UR5, c[0x0][0x610] ;  /* 0x0001840000057ab9 */ /* 0x000fe20000000800 */
[----:B------:R-:W-:Y:S01]  /*b040*/  IMAD.MOV.U32 R3, RZ, RZ, 0x1 ;  /* 0x00000001ff037424 */ /* 0x000fe200078e00ff */
[----:B-1----:R-:W-:Y:S01]  /*b050*/  ISETP.NE.AND P1, PT, R4, 0x1, PT ;  /* 0x000000010400780c */ /* 0x002fe20003f25270 */
[----:B------:R-:W-:-:S02]  /*b060*/  IMAD.MOV R4, RZ, RZ, -R2 ;  /* 0x000000ffff047224 */ /* 0x000fc400078e0a02 */
[----:B------:R-:W-:Y:S02]  /*b070*/  IMAD R2, R2, UR17, R15 ;  /* 0x0000001102027c24 */ /* 0x000fe4000f8e020f */
[----:B------:R-:W-:Y:S01]  /*b080*/  IMAD R13, R4, UR4, R13 ;  /* 0x00000004040d7c24 */ /* 0x000fe2000f8e020d */
[----:B------:R-:W-:-:S07]  /*b090*/  ULDC UR4, c[0x0][0x600] ;  /* 0x0001800000047ab9 */ /* 0x000fce0000000800 */
[----:B0-----:R-:W-:-:S04]  /*b0a0*/  @P1 IMAD R11, R14, R20, R9 ;  /* 0x000000140e0b1224 */ /* 0x001fc800078e0209 */
[----:B------:R-:W-:Y:S02]  /*b0b0*/  IMAD R11, R2, UR5, R11 ;  /* 0x00000005020b7c24 */ /* 0x000fe4000f8e020b */
[----:B------:R-:W-:-:S05]  /*b0c0*/  IMAD R2, R13, UR4, R12 ;  /* 0x000000040d027c24 */ /* 0x000fca000f8e020c */
[----:B------:R-:W-:Y:S02]  /*b0d0*/  SEL R22, R2, R11, !P1 ;  /* 0x0000000b02167207 */ /* 0x000fe40004800000 */
[----:B------:R-:W-:Y:S01]  /*b0e0*/  SEL R19, R11, R2, !P1 ;  /* 0x000000020b137207 */ /* 0x000fe20004800000 */
[----:B------:R-:W-:-:S07]  /*b0f0*/  IMAD.MOV.U32 R2, RZ, RZ, R10 ;  /* 0x000000ffff027224 */ /* 0x000fce00078e000a */
.L_x_300:
[----:B------:R-:W-:Y:S05]  /*b100*/  BSYNC B1 ;  /* 0x0000000000017941 */ /* 0x000fea0003800000 */
.L_x_299:
[----:B------:R-:W-:-:S13]  /*b110*/  LOP3.LUT P1, RZ, R3, 0xff, RZ, 0xc0, !PT ;  /* 0x000000ff03ff7812 */ /* 0x000fda000782c0ff */
[----:B------:R-:W-:Y:S05]  /*b120*/  @P1 BRA `(.L_x_303) ;  /* 0xfffffff400281947 */ /* 0x000fea000383ffff */
[----:B------:R-:W-:Y:S05]  /*b130*/  BSYNC B0 ;  /* 0x0000000000007941 */ /* 0x000fea0003800000 */
.L_x_291:
[----:B------:R-:W-:-:S03]  /*b140*/  UMOV UR4, 0xffffffff ;  /* 0xffffffff00047882 */ /* 0x000fc60000000000 */
[----:B------:R-:W-:Y:S05]  /*b150*/  BRA.DIV UR4, `(.L_x_304) ;  /* 0x0000000604ac7947 */ /* 0x000fea000b800000 */
[----:B------:R-:W-:-:S13]  /*b160*/  ELECT P6, URZ, PT ;  /* 0x00000000003f782f */ /* 0x000fda00038c0000 */
.L_x_323:
[----:B------:R-:W-:Y:S04]  /*b170*/  BSSY B0, `(.L_x_305) ;  /* 0x0000046000007945 */ /* 0x000fe80003800000 */
[----:B------:R-:W-:Y:S05]  /*b180*/  @!P6 BRA `(.L_x_306) ;  /* 0x000000040010e947 */ /* 0x000fea0003800000 */
[----:B------:R-:W-:-:S04]  /*b190*/  LOP3.LUT R16, R16, 0x2, RZ, 0xfc, !PT ;  /* 0x0000000210107812 */ /* 0x000fc800078efcff */
[----:B------:R-:W-:-:S13]  /*b1a0*/  ISETP.NE.AND P0, PT, R16, 0x3, PT ;  /* 0x000000031000780c */ /* 0x000fda0003f05270 */
[----:B------:R-:W-:Y:S05]  /*b1b0*/  @!P0 BRA `(.L_x_307) ;  /* 0x0000000000048947 */ /* 0x000fea0003800000 */
[----:B------:R-:W-:Y:S01]  /*b1c0*/  BPT.TRAP 0x1 ;  /* 0x000000040000795c */ /* 0x000fe20000300000 */
.L_x_307:
[----:B------:R-:W0:Y:S01]  /*b1d0*/  S2R R3, SR_CgaCtaId ;  /* 0x0000000000037919 */ /* 0x000e220000008800 */
[----:B------:R-:W-:Y:S02]  /*b1e0*/  MOV R2, 0x400 ;  /* 0x0000040000027802 */ /* 0x000fe40000000f00 */
[----:B------:R-:W-:Y:S02]  /*b1f0*/  SHF.L.U32 R4, R0, 0x1f, RZ ;  /* 0x0000001f00047819 */ /* 0x000fe400000006ff */
[----:B0-----:R-:W-:-:S05]  /*b200*/  LEA R2, R3, R2, 0x18 ;  /* 0x0000000203027211 */ /* 0x001fca00078ec0ff */
[----:B------:R-:W-:-:S04]  /*b210*/  VIADD R2, R2, 0x38 ;  /* 0x0000003802027836 */ /* 0x000fc80000000000 */
[C---:B------:R-:W-:Y:S02]  /*b220*/  IMAD R9, R7.reuse, 0x8, R2 ;  /* 0x0000000807097824 */ /* 0x040fe400078e0202 */
[----:B------:R-:W-:Y:S02]  /*b230*/  VIADD R7, R7, 0x1 ;  /* 0x0000000107077836 */ /* 0x000fe40000000000 */
[----:B------:R-:W0:Y:S03]  /*b240*/  SYNCS.PHASECHK.TRANS64.TRYWAIT P0, [R9+URZ], R4 ;  /* 0x00000004090075a7 */ /* 0x000e26000800017f */
[----:B------:R-:W-:-:S04]  /*b250*/  ISETP.NE.AND P1, PT, R7, 0x7, PT ;  /* 0x000000070700780c */ /* 0x000fc80003f25270 */
[----:B------:R-:W-:Y:S02]  /*b260*/  SEL R3, RZ, 0x1, P1 ;  /* 0x00000001ff037807 */ /* 0x000fe40000800000 */
[----:B------:R-:W-:Y:S02]  /*b270*/  SEL R7, R7, RZ, P1 ;  /* 0x000000ff07077207 */ /* 0x000fe40000800000 */
[----:B------:R-:W-:-:S03]  /*b280*/  LOP3.LUT R6, R0, R3, RZ, 0x3c, !PT ;  /* 0x0000000300067212 */ /* 0x000fc600078e3cff */
[----:B------:R-:W-:Y:S01]  /*b290*/  IMAD R8, R7, 0x8, R2 ;  /* 0x0000000807087824 */ /* 0x000fe200078e0202 */
[----:B------:R-:W-:Y:S01]  /*b2a0*/  SHF.L.U32 R5, R6, 0x1f, RZ ;  /* 0x0000001f06057819 */ /* 0x000fe200000006ff */
[----:B0-----:R-:W-:Y:S06]  /*b2b0*/  @!P0 BRA `(.L_x_308) ;  /* 0x0000000400748947 */ /* 0x001fec0003800000 */
.L_x_324:
[----:B------:R-:W1:Y:S01]  /*b2c0*/  SYNCS.PHASECHK.TRANS64.TRYWAIT P0, [R8+URZ], R5 ;  /* 0x00000005080075a7 */ /* 0x000e62000800017f */
[----:B------:R-:W-:-:S05]  /*b2d0*/  VIADD R0, R7, 0x1 ;  /* 0x0000000107007836 */ /* 0x000fca0000000000 */
[----:B------:R-:W-:-:S04]  /*b2e0*/  ISETP.NE.AND P1, PT, R0, 0x7, PT ;  /* 0x000000070000780c */ /* 0x000fc80003f25270 */
[----:B------:R-:W-:Y:S02]  /*b2f0*/  SEL R3, RZ, 0x1, P1 ;  /* 0x00000001ff037807 */ /* 0x000fe40000800000 */
[----:B------:R-:W-:Y:S02]  /*b300*/  SEL R7, R0, RZ, P1 ;  /* 0x000000ff00077207 */ /* 0x000fe40000800000 */
[----:B------:R-:W-:-:S03]  /*b310*/  LOP3.LUT R6, R6, R3, RZ, 0x3c, !PT ;  /* 0x0000000306067212 */ /* 0x000fc600078e3cff */
[----:B0-----:R-:W-:Y:S01]  /*b320*/  IMAD R9, R7, 0x8, R2 ;  /* 0x0000000807097824 */ /* 0x001fe200078e0202 */
[----:B------:R-:W-:Y:S01]  /*b330*/  SHF.L.U32 R4, R6, 0x1f, RZ ;  /* 0x0000001f06047819 */ /* 0x000fe200000006ff */
[----:B-1----:R-:W-:Y:S06]  /*b340*/  @!P0 BRA `(.L_x_309) ;  /* 0x0000000400648947 */ /* 0x002fec0003800000 */
.L_x_325:
        /* <DEDUP_REMOVED lines=9> */
.L_x_326:
        /* <DEDUP_REMOVED lines=9> */
.L_x_327:
[----:B------:R-:W1:Y:S01]  /*b470*/  SYNCS.PHASECHK.TRANS64.TRYWAIT P0, [R9+URZ], R4 ;  /* 0x00000004090075a7 */ /* 0x000e62000800017f */
[----:B------:R-:W-:-:S05]  /*b480*/  VIADD R0, R7, 0x1 ;  /* 0x0000000107007836 */ /* 0x000fca0000000000 */
[----:B------:R-:W-:-:S04]  /*b490*/  ISETP.NE.AND P1, PT, R0, 0x7, PT ;  /* 0x000000070000780c */ /* 0x000fc80003f25270 */
[----:B------:R-:W-:Y:S02]  /*b4a0*/  SEL R3, RZ, 0x1, P1 ;  /* 0x00000001ff037807 */ /* 0x000fe40000800000 */
[----:B------:R-:W-:Y:S02]  /*b4b0*/  SEL R7, R0, RZ, P1 ;  /* 0x000000ff00077207 */ /* 0x000fe40000800000 */
[----:B------:R-:W-:-:S03]  /*b4c0*/  LOP3.LUT R11, R6, R3, RZ, 0x3c, !PT ;  /* 0x00000003060b7212 */ /* 0x000fc600078e3cff */
[----:B------:R-:W-:Y:S01]  /*b4d0*/  IMAD R6, R7, 0x8, R2 ;  /* 0x0000000807067824 */ /* 0x000fe200078e0202 */
[----:B0-----:R-:W-:Y:S01]  /*b4e0*/  SHF.L.U32 R5, R11, 0x1f, RZ ;  /* 0x0000001f0b057819 */ /* 0x001fe200000006ff */
[----:B-1----:R-:W-:Y:S06]  /*b4f0*/  @!P0 BRA `(.L_x_312) ;  /* 0x0000000400348947 */ /* 0x002fec0003800000 */
.L_x_328:
[----:B------:R-:W1:Y:S01]  /*b500*/  SYNCS.PHASECHK.TRANS64.TRYWAIT P0, [R6+URZ], R5 ;  /* 0x00000005060075a7 */ /* 0x000e62000800017f */
[----:B------:R-:W-:-:S05]  /*b510*/  VIADD R0, R7, 0x1 ;  /* 0x0000000107007836 */ /* 0x000fca0000000000 */
[----:B------:R-:W-:-:S04]  /*b520*/  ISETP.NE.AND P1, PT, R0, 0x7, PT ;  /* 0x000000070000780c */ /* 0x000fc80003f25270 */
[----:B0-----:R-:W-:Y:S02]  /*b530*/  SEL R4, RZ, 0x1, P1 ;  /* 0x00000001ff047807 */ /* 0x001fe40000800000 */
[----:B------:R-:W-:Y:S02]  /*b540*/  SEL R3, R0, RZ, P1 ;  /* 0x000000ff00037207 */ /* 0x000fe40000800000 */
[----:B------:R-:W-:Y:S01]  /*b550*/  LOP3.LUT R0, R11, R4, RZ, 0x3c, !PT ;  /* 0x000000040b007212 */ /* 0x000fe200078e3cff */
[----:B-1----:R-:W-:Y:S06]  /*b560*/  @!P0 BRA `(.L_x_313) ;  /* 0x00000004002c8947 */ /* 0x002fec0003800000 */
.L_x_329:
[----:B------:R-:W-:Y:S01]  /*b570*/  IMAD R3, R3, 0x8, R2 ;  /* 0x0000000803037824 */ /* 0x000fe200078e0202 */
[----:B------:R-:W-:-:S07]  /*b580*/  SHF.L.U32 R0, R0, 0x1f, RZ ;  /* 0x0000001f00007819 */ /* 0x000fce00000006ff */
.L_x_314:
[----:B-1----:R1:W2:Y:S02]  /*b590*/  SYNCS.PHASECHK.TRANS64.TRYWAIT P0, [R3+URZ], R0 ;  /* 0x00000000030075a7 */ /* 0x0022a4000800017f */
[----:B--2---:R-:W-:Y:S05]  /*b5a0*/  @!P0 NANOSLEEP.SYNCS 0x989680 ;  /* 0x009896800000895d */ /* 0x004fea0003900000 */
[----:B------:R-:W2:Y:S02]  /*b5b0*/  @!P0 SYNCS.PHASECHK.TRANS64 P0, [R3+URZ], R0 ;  /* 0x00000000030085a7 */ /* 0x000ea4000800007f */
[----:B--2---:R-:W-:Y:S05]  /*b5c0*/  @!P0 BRA `(.L_x_314) ;  /* 0xfffffffc00f08947 */ /* 0x004fea000383ffff */
.L_x_306:
[----:B------:R-:W-:Y:S05]  /*b5d0*/  BSYNC B0 ;  /* 0x0000000000007941 */ /* 0x000fea0003800000 */
.L_x_305:
[----:B------:R-:W-:Y:S05]  /*b5e0*/  EXIT ;  /* 0x000000000000794d */ /* 0x000fea0003800000 */
.L_x_15:
[----:B-1----:R1:W2:Y:S02]  /*b5f0*/  SYNCS.PHASECHK.TRANS64.TRYWAIT P0, [R159+URZ], R0 ;  /* 0x000000009f0075a7 */ /* 0x0022a4000800017f */
[----:B--2---:R-:W-:Y:S05]  /*b600*/  @!P0 NANOSLEEP.SYNCS 0x989680 ;  /* 0x009896800000895d */ /* 0x004fea0003900000 */
[----:B------:R-:W2:Y:S02]  /*b610*/  @!P0 SYNCS.PHASECHK.TRANS64 P0, [R159+URZ], R0 ;  /* 0x000000009f0085a7 */ /* 0x000ea4000800007f */
[----:B--2---:R-:W-:Y:S05]  /*b620*/  @!P0 BRA `(.L_x_15) ;  /* 0xfffffffc00f08947 */ /* 0x004fea000383ffff */
[----:B------:R-:W-:Y:S05]  /*b630*/  BRA `(.L_x_315) ;  /* 0xffffff5c00b07947 */ /* 0x000fea000383ffff */
.L_x_20:
[----:B--2---:R2:W3:Y:S02]  /*b640*/  SYNCS.PHASECHK.TRANS64.TRYWAIT P1, [R3+URZ], R0 ;  /* 0x00000000030075a7 */ /* 0x0044e4000802017f */
[----:B---3--:R-:W-:Y:S05]  /*b650*/  @!P1 NANOSLEEP.SYNCS 0x989680 ;  /* 0x009896800000995d */ /* 0x008fea0003900000 */
[----:B------:R-:W3:Y:S02]  /*b660*/  @!P1 SYNCS.PHASECHK.TRANS64 P1, [R3+URZ], R0 ;  /* 0x00000000030095a7 */ /* 0x000ee4000802007f */
[----:B---3--:R-:W-:Y:S05]  /*b670*/  @!P1 BRA `(.L_x_20) ;  /* 0xfffffffc00f09947 */ /* 0x008fea000383ffff */
[----:B------:R-:W-:Y:S05]  /*b680*/  BRA `(.L_x_19) ;  /* 0xffffff60001c7947 */ /* 0x000fea000383ffff */
.L_x_25:
[----:B--2---:R-:W-:-:S04]  /*b690*/  IMAD.U32 R4, RZ, RZ, UR4 ;  /* 0x00000004ff047e24 */ /* 0x004fc8000f8e00ff */
[----:B------:R2:W3:Y:S03]  /*b6a0*/  SYNCS.PHASECHK.TRANS64.TRYWAIT P1, [R4+URZ], R3 ;  /* 0x00000003040075a7 */ /* 0x0004e6000802017f */
[----:B---3--:R-:W-:Y:S05]  /*b6b0*/  @!P1 NANOSLEEP.SYNCS 0x989680 ;  /* 0x009896800000995d */ /* 0x008fea0003900000 */
[----:B------:R-:W3:Y:S02]  /*b6c0*/  @!P1 SYNCS.PHASECHK.TRANS64 P1, [R4+URZ], R3 ;  /* 0x00000003040095a7 */ /* 0x000ee4000802007f */
[----:B---3--:R-:W-:Y:S05]  /*b6d0*/  @!P1 BRA `(.L_x_25) ;  /* 0xfffffffc00ec9947 */ /* 0x008fea000383ffff */
[----:B------:R-:W-:Y:S05]  /*b6e0*/  BRA `(.L_x_24) ;  /* 0xffffff6000f87947 */ /* 0x000fea000383ffff */
.L_x_31:
[----:B-1----:R1:W2:Y:S02]  /*b6f0*/  SYNCS.PHASECHK.TRANS64.TRYWAIT P0, [R159+URZ+0x10], R0 ;  /* 0x000010009f0075a7 */ /* 0x0022a4000800017f */
[----:B--2---:R-:W-:Y:S05]  /*b700*/  @!P0 NANOSLEEP.SYNCS 0x989680 ;  /* 0x009896800000895d */ /* 0x004fea0003900000 */
[----:B------:R-:W2:Y:S02]  /*b710*/  @!P0 SYNCS.PHASECHK.TRANS64 P0, [R159+URZ+0x10], R0 ;  /* 0x000010009f0085a7 */ /* 0x000ea4000800007f */
[----:B--2---:R-:W-:Y:S05]  /*b720*/  @!P0 BRA `(.L_x_31) ;  /* 0xfffffffc00f08947 */ /* 0x004fea000383ffff */
[----:B------:R-:W-:Y:S05]  /*b730*/  BRA `(.L_x_316) ;  /* 0xffffff68004c7947 */ /* 0x000fea000383ffff */
.L_x_292:
[----:B------:R-:W-:Y:S01]  /*b740*/  BSSY B1, `(.L_x_317) ;  /* 0x0000006000017945 */ /* 0x000fe20003800000 */
[----:B------:R-:W-:-:S07]  /*b750*/  IMAD.MOV.U32 R15, RZ, RZ, -0x1 ;  /* 0xffffffffff0f7424 */ /* 0x000fce00078e00ff */
[----:B-----5:R-:W-:Y:S05]  /*b760*/  WARPSYNC.COLLECTIVE R15, `(.L_x_318) ;  /* 0x000000000f0c7348 */ /* 0x020fea0003c00000 */
[----:B------:R-:W-:Y:S02]  /*b770*/  ELECT P6, UR62, PT ;  /* 0x00000000003e782f */ /* 0x000fe400038c0000 */
[----:B------:R-:W-:Y:S01]  /*b780*/  MOV R14, UR62 ;  /* 0x0000003e000e7c02 */ /* 0x000fe20008000f00 */
[----:B-----5:R-:W-:Y:S10]  /*b790*/  ENDCOLLECTIVE ;  /* 0x000000000000791b */ /* 0x020ff40003800000 */
.L_x_318:
[----:B------:R-:W-:Y:S05]  /*b7a0*/  BSYNC B1 ;  /* 0x0000000000017941 */ /* 0x000fea0003800000 */
.L_x_317:
[----:B------:R-:W-:Y:S05]  /*b7b0*/  BRA `(.L_x_319) ;  /* 0xffffffec00907947 */ /* 0x000fea000383ffff */
.L_x_295:
[----:B0-----:R0:W1:Y:S02]  /*b7c0*/  SYNCS.PHASECHK.TRANS64.TRYWAIT P1, [R10+URZ+0x38], R5 ;  /* 0x000038050a0075a7 */ /* 0x001064000802017f */
[----:B-1----:R-:W-:Y:S05]  /*b7d0*/  @!P1 NANOSLEEP.SYNCS 0x989680 ;  /* 0x009896800000995d */ /* 0x002fea0003900000 */
[----:B------:R-:W1:Y:S02]  /*b7e0*/  @!P1 SYNCS.PHASECHK.TRANS64 P1, [R10+URZ+0x38], R5 ;  /* 0x000038050a0095a7 */ /* 0x000e64000802007f */
[----:B-1----:R-:W-:Y:S05]  /*b7f0*/  @!P1 BRA `(.L_x_295) ;  /* 0xfffffffc00f09947 */ /* 0x002fea000383ffff */
[----:B------:R-:W-:Y:S05]  /*b800*/  BRA `(.L_x_320) ;  /* 0xffffffec00c47947 */ /* 0x000fea000383ffff */
.L_x_304:
[----:B------:R-:W-:Y:S01]  /*b810*/  BSSY B0, `(.L_x_321) ;  /* 0x0000006000007945 */ /* 0x000fe20003800000 */
[----:B------:R-:W-:-:S07]  /*b820*/  IMAD.MOV.U32 R15, RZ, RZ, -0x1 ;  /* 0xffffffffff0f7424 */ /* 0x000fce00078e00ff */
[----:B-----5:R-:W-:Y:S05]  /*b830*/  WARPSYNC.COLLECTIVE R15, `(.L_x_322) ;  /* 0x000000000f0c7348 */ /* 0x020fea0003c00000 */
[----:B------:R-:W-:Y:S02]  /*b840*/  ELECT P6, UR62, PT ;  /* 0x00000000003e782f */ /* 0x000fe400038c0000 */
[----:B------:R-:W-:Y:S01]  /*b850*/  MOV R14, UR62 ;  /* 0x0000003e000e7c02 */ /* 0x000fe20008000f00 */
[----:B-----5:R-:W-:Y:S10]  /*b860*/  ENDCOLLECTIVE ;  /* 0x000000000000791b */ /* 0x020ff40003800000 */
.L_x_322:
[----:B------:R-:W-:Y:S05]  /*b870*/  BSYNC B0 ;  /* 0x0000000000007941 */ /* 0x000fea0003800000 */
.L_x_321:
[----:B------:R-:W-:Y:S05]  /*b880*/  BRA `(.L_x_323) ;  /* 0xfffffff800387947 */ /* 0x000fea000383ffff */
.L_x_308:
[----:B0-----:R0:W1:Y:S02]  /*b890*/  SYNCS.PHASECHK.TRANS64.TRYWAIT P0, [R9+URZ], R4 ;  /* 0x00000004090075a7 */ /* 0x001064000800017f */
[----:B-1----:R-:W-:Y:S05]  /*b8a0*/  @!P0 NANOSLEEP.SYNCS 0x989680 ;  /* 0x009896800000895d */ /* 0x002fea0003900000 */
[----:B------:R-:W1:Y:S02]  /*b8b0*/  @!P0 SYNCS.PHASECHK.TRANS64 P0, [R9+URZ], R4 ;  /* 0x00000004090085a7 */ /* 0x000e64000800007f */
[----:B-1----:R-:W-:Y:S05]  /*b8c0*/  @!P0 BRA `(.L_x_308) ;  /* 0xfffffffc00f08947 */ /* 0x002fea000383ffff */
[----:B------:R-:W-:Y:S05]  /*b8d0*/  BRA `(.L_x_324) ;  /* 0xfffffff800787947 */ /* 0x000fea000383ffff */
.L_x_309:
[----:B0-----:R0:W1:Y:S02]  /*b8e0*/  SYNCS.PHASECHK.TRANS64.TRYWAIT P0, [R8+URZ], R5 ;  /* 0x00000005080075a7 */ /* 0x001064000800017f */
[----:B-1----:R-:W-:Y:S05]  /*b8f0*/  @!P0 NANOSLEEP.SYNCS 0x989680 ;  /* 0x009896800000895d */ /* 0x002fea0003900000 */
[----:B------:R-:W1:Y:S02]  /*b900*/  @!P0 SYNCS.PHASECHK.TRANS64 P0, [R8+URZ], R5 ;  /* 0x00000005080085a7 */ /* 0x000e64000800007f */
[----:B-1----:R-:W-:Y:S05]  /*b910*/  @!P0 BRA `(.L_x_309) ;  /* 0xfffffffc00f08947 */ /* 0x002fea000383ffff */
[----:B------:R-:W-:Y:S05]  /*b920*/  BRA `(.L_x_325) ;  /* 0xfffffff800887947 */ /* 0x000fea000383ffff */
.L_x_310:
[----:B0-----:R0:W1:Y:S02]  /*b930*/  SYNCS.PHASECHK.TRANS64.TRYWAIT P0, [R9+URZ], R4 ;  /* 0x00000004090075a7 */ /* 0x001064000800017f */
[----:B-1----:R-:W-:Y:S05]  /*b940*/  @!P0 NANOSLEEP.SYNCS 0x989680 ;  /* 0x009896800000895d */ /* 0x002fea0003900000 */
[----:B------:R-:W1:Y:S02]  /*b950*/  @!P0 SYNCS.PHASECHK.TRANS64 P0, [R9+URZ], R4 ;  /* 0x00000004090085a7 */ /* 0x000e64000800007f */
[----:B-1----:R-:W-:Y:S05]  /*b960*/  @!P0 BRA `(.L_x_310) ;  /* 0xfffffffc00f08947 */ /* 0x002fea000383ffff */
[----:B------:R-:W-:Y:S05]  /*b970*/  BRA `(.L_x_326) ;  /* 0xfffffff800987947 */ /* 0x000fea000383ffff */
.L_x_311:
[----:B0-----:R0:W1:Y:S02]  /*b980*/  SYNCS.PHASECHK.TRANS64.TRYWAIT P0, [R8+URZ], R5 ;  /* 0x00000005080075a7 */ /* 0x001064000800017f */
[----:B-1----:R-:W-:Y:S05]  /*b990*/  @!P0 NANOSLEEP.SYNCS 0x989680 ;  /* 0x009896800000895d */ /* 0x002fea0003900000 */
[----:B------:R-:W1:Y:S02]  /*b9a0*/  @!P0 SYNCS.PHASECHK.TRANS64 P0, [R8+URZ], R5 ;  /* 0x00000005080085a7 */ /* 0x000e64000800007f */
[----:B-1----:R-:W-:Y:S05]  /*b9b0*/  @!P0 BRA `(.L_x_311) ;  /* 0xfffffffc00f08947 */ /* 0x002fea000383ffff */
[----:B------:R-:W-:Y:S05]  /*b9c0*/  BRA `(.L_x_327) ;  /* 0xfffffff800a87947 */ /* 0x000fea000383ffff */
.L_x_312:
[----:B0-----:R0:W1:Y:S02]  /*b9d0*/  SYNCS.PHASECHK.TRANS64.TRYWAIT P0, [R9+URZ], R4 ;  /* 0x00000004090075a7 */ /* 0x001064000800017f */
[----:B-1----:R-:W-:Y:S05]  /*b9e0*/  @!P0 NANOSLEEP.SYNCS 0x989680 ;  /* 0x009896800000895d */ /* 0x002fea0003900000 */
[----:B------:R-:W1:Y:S02]  /*b9f0*/  @!P0 SYNCS.PHASECHK.TRANS64 P0, [R9+URZ], R4 ;  /* 0x00000004090085a7 */ /* 0x000e64000800007f */
[----:B-1----:R-:W-:Y:S05]  /*ba00*/  @!P0 BRA `(.L_x_312) ;  /* 0xfffffffc00f08947 */ /* 0x002fea000383ffff */
[----:B------:R-:W-:Y:S05]  /*ba10*/  BRA `(.L_x_328) ;  /* 0xfffffff800b87947 */ /* 0x000fea000383ffff */
.L_x_313:
[----:B0-----:R0:W1:Y:S02]  /*ba20*/  SYNCS.PHASECHK.TRANS64.TRYWAIT P0, [R6+URZ], R5 ;  /* 0x00000005060075a7 */ /* 0x001064000800017f */
[----:B-1----:R-:W-:Y:S05]  /*ba30*/  @!P0 NANOSLEEP.SYNCS 0x989680 ;  /* 0x009896800000895d */ /* 0x002fea0003900000 */
[----:B------:R-:W1:Y:S02]  /*ba40*/  @!P0 SYNCS.PHASECHK.TRANS64 P0, [R6+URZ], R5 ;  /* 0x00000005060085a7 */ /* 0x000e64000800007f */
[----:B-1----:R-:W-:Y:S05]  /*ba50*/  @!P0 BRA `(.L_x_313) ;  /* 0xfffffffc00f08947 */ /* 0x002fea000383ffff */
[----:B------:R-:W-:Y:S05]  /*ba60*/  BRA `(.L_x_329) ;  /* 0xfffffff800c07947 */ /* 0x000fea000383ffff */
.L_x_330:
[----:B------:R-:W-:-:S00]  /*ba70*/  BRA `(.L_x_330) ;  /* 0xfffffffc00fc7947 */ /* 0x000fc0000383ffff */
[----:B------:R-:W-:-:S00]  /*ba80*/  NOP ;  /* 0x0000000000007918 */ /* 0x000fc00000000000 */
[----:B------:R-:W-:-:S00]  /*ba90*/  NOP ;  /* 0x0000000000007918 */ /* 0x000fc00000000000 */
[----:B------:R-:W-:-:S00]  /*baa0*/  NOP ;  /* 0x0000000000007918 */ /* 0x000fc00000000000 */
[----:B------:R-:W-:-:S00]  /*bab0*/  NOP ;  /* 0x0000000000007918 */ /* 0x000fc00000000000 */
[----:B------:R-:W-:-:S00]  /*bac0*/  NOP ;  /* 0x0000000000007918 */ /* 0x000fc00000000000 */
[----:B------:R-:W-:-:S00]  /*bad0*/  NOP ;  /* 0x0000000000007918 */ /* 0x000fc00000000000 */
[----:B------:R-:W-:-:S00]  /*bae0*/  NOP ;  /* 0x0000000000007918 */ /* 0x000fc00000000000 */
[----:B------:R-:W-:-:S00]  /*baf0*/  NOP ;  /* 0x0000000000007918 */ /* 0x000fc00000000000 */
.L_x_331:


//--------------------- .nv.global.init           --------------------------
	.section	.nv.global.init,"aw",@progbits
.nv.global.init:
	.type		$str$22,@object
	.size		$str$22,($str$23 - $str$22)
$str$22:
        /*0000*/ 	.byte	0x6b, 0x5f, 0x74, 0x69, 0x6c, 0x65, 0x5f, 0x63, 0x6f, 0x75, 0x6e, 0x74, 0x20, 0x3e, 0x3d, 0x20
        /*0010*/ 	.byte	0x31, 0x00
	.type		$str$23,@object
	.size		$str$23,(__unnamed_1 - $str$23)
$str$23:
        /*0012*/ 	.byte	0x2f, 0x74, 0x6d, 0x70, 0x2f, 0x63, 0x75, 0x74, 0x6c, 0x61, 0x73, 0x73, 0x5f, 0x73, 0x77, 0x65
        /*0022*/ 	.byte	0x65, 0x70, 0x5f, 0x73, 0x72, 0x63, 0x2f, 0x69, 0x6e, 0x63, 0x6c, 0x75, 0x64, 0x65, 0x2f, 0x63
        /*0032*/ 	.byte	0x75, 0x74, 0x6c, 0x61, 0x73, 0x73, 0x2f, 0x67, 0x65, 0x6d, 0x6d, 0x2f, 0x63, 0x6f, 0x6c, 0x6c
        /*0042*/ 	.byte	0x65, 0x63, 0x74, 0x69, 0x76, 0x65, 0x2f, 0x73, 0x6d, 0x39, 0x30, 0x5f, 0x6d, 0x6d, 0x61, 0x5f
        /*0052*/ 	.byte	0x74, 0x6d, 0x61, 0x5f, 0x67, 0x6d, 0x6d, 0x61, 0x5f, 0x73, 0x73, 0x5f, 0x77, 0x61, 0x72, 0x70
        /*0062*/ 	.byte	0x73, 0x70, 0x65, 0x63, 0x69, 0x61, 0x6c, 0x69, 0x7a, 0x65, 0x64, 0x2e, 0x68, 0x70, 0x70, 0x00
	.type		__unnamed_1,@object
	.size		__unnamed_1,(.L_0 - __unnamed_1)
__unnamed_1:
        /*0072*/ 	.byte	0x76, 0x6f, 0x69, 0x64, 0x20, 0x63, 0x75, 0x74, 0x6c, 0x61, 0x73, 0x73, 0x3a, 0x3a, 0x67, 0x65
        /* <DEDUP_REMOVED lines=179> */
        /*0bb2*/ 	.byte	0x65, 0x6e, 0x74, 0x69, 0x74, 0x79, 0x5d, 0x00
.L_0:


//--------------------- .nv.shared._ZN7cutlass13device_kernelINS_4gemm6kernel13GemmUniversalIN4cute5tupleIJiiiiEEENS1_10collective13CollectiveMmaINS1_34MainloopSm90TmaGmmaWarpSpecializedILi7ENS5_IJNS4_1CILi1EEESB_SB_EEENS1_32KernelTmaWarpSpecializedPingpongEEENS5_IJNSA_ILi64EEENSA_ILi256EEESF_EEENS_6half_tENS5_IJlSB_lEEESI_SJ_NS4_8TiledMMAINS4_8MMA_AtomIJNS4_4SM904GMMA26MMA_64x256x16_F32F16F16_SSILNSN_5MajorE0ELSP_0ELNSN_7ScaleInE1ELSQ_1EEEEEENS4_6LayoutISC_NS5_IJNSA_ILi0EEESU_SU_EEEEENS5_IJNS4_10UnderscoreESX_SX_EEEEENS4_13SM90_TMA_LOADENS4_14ComposedLayoutINS4_7SwizzleILi3ELi4ELi3EEENS4_18smem_ptr_flag_bitsILi16EEENST_INS5_IJNSA_ILi8EEESF_EEENS5_IJSF_SB_EEEEEEEvNS4_8identityES10_S1A_vS1B_EENS_8epilogue10collective6detail29Sm90TmaWarpSpecializedAdapterINS1E_15DefaultEpilogueISI_SJ_SJ_NS1D_6thread17LinearCombinationISI_Li1EffLNS1I_9ScaleType4KindE0ELNS_15FloatRoundStyleE2ESI_EENS1_15EpilogueDefaultEEEEEvvEEEEvNT_6ParamsE --------------------------
	.section	.nv.shared._ZN7cutlass13device_kernelINS_4gemm6kernel13GemmUniversalIN4cute5tupleIJiiiiEEENS1_10collective13CollectiveMmaINS1_34MainloopSm90TmaGmmaWarpSpecializedILi7ENS5_IJNS4_1CILi1EEESB_SB_EEENS1_32KernelTmaWarpSpecializedPingpongEEENS5_IJNSA_ILi64EEENSA_ILi256EEESF_EEENS_6half_tENS5_IJlSB_lEEESI_SJ_NS4_8TiledMMAINS4_8MMA_AtomIJNS4_4SM904GMMA26MMA_64x256x16_F32F16F16_SSILNSN_5MajorE0ELSP_0ELNSN_7ScaleInE1ELSQ_1EEEEEENS4_6LayoutISC_NS5_IJNSA_ILi0EEESU_SU_EEEEENS5_IJNS4_10UnderscoreESX_SX_EEEEENS4_13SM90_TMA_LOADENS4_14ComposedLayoutINS4_7SwizzleILi3ELi4ELi3EEENS4_18smem_ptr_flag_bitsILi16EEENST_INS5_IJNSA_ILi8EEESF_EEENS5_IJSF_SB_EEEEEEEvNS4_8identityES10_S1A_vS1B_EENS_8epilogue10collective6detail29Sm90TmaWarpSpecializedAdapterINS1E_15DefaultEpilogueISI_SJ_SJ_NS1D_6thread17LinearCombinationISI_Li1EffLNS1I_9ScaleType4KindE0ELNS_15FloatRoundStyleE2ESI_EENS1_15EpilogueDefaultEEEEEvvEEEEvNT_6ParamsE,"aw",@nobits
	.sectionflags	@""
	.align	16
	.zero		1024


//--------------------- .nv.shared.reserved.0     --------------------------
	.section	.nv.shared.reserved.0,"aw",@nobits
	.weak		__nv_reservedSMEM_offset_0_alias
	.size		__nv_reservedSMEM_offset_0_alias, 0, 0
	.other		__nv_reservedSMEM_offset_0_alias,@"STO_CUDA_RESERVED_SHARED STV_DEFAULT"
__nv_reservedSMEM_offset_0_alias:
	.zero		0


//--------------------- .nv.global                --------------------------
	.section	.nv.global,"aw",@nobits
.nv.global:
	.type		_ZN40_INTERNAL_5f1a2cef_4_k_cu_833a04ad_274874cute1_E,@object
	.size		_ZN40_INTERNAL_5f1a2cef_4_k_cu_833a04ad_274874cute1_E,(_ZN40_INTERNAL_5f1a2cef_4_k_cu_833a04ad_274874cuda3std3__45__cpo6cbeginE - _ZN40_INTERNAL_5f1a2cef_4_k_cu_833a04ad_274874cute1_E)
_ZN40_INTERNAL_5f1a2cef_4_k_cu_833a04ad_274874cute1_E:
	.zero		1
	.type		_ZN40_INTERNAL_5f1a2cef_4_k_cu_833a04ad_274874cuda3std3__45__cpo6cbeginE,@object
	.size		_ZN40_INTERNAL_5f1a2cef_4_k_cu_833a04ad_274874cuda3std3__45__cpo6cbeginE,(_ZN40_INTERNAL_5f1a2cef_4_k_cu_833a04ad_274874cuda3std3__48in_placeE - _ZN40_INTERNAL_5f1a2cef_4_k_cu_833a04ad_274874cuda3std3__45__cpo6cbeginE)
_ZN40_INTERNAL_5f1a2cef_4_k_cu_833a04ad_274874cuda3std3__45__cpo6cbeginE:
	.zero		1
	.type		_ZN40_INTERNAL_5f1a2cef_4_k_cu_833a04ad_274874cuda3std3__48in_placeE,@object
	.size		_ZN40_INTERNAL_5f1a2cef_4_k_cu_833a04ad_274874cuda3std3__48in_placeE,(_ZN40_INTERNAL_5f1a2cef_4_k_cu_833a04ad_274874cuda3std6ranges3__45__cpo9iter_moveE - _ZN40_INTERNAL_5f1a2cef_4_k_cu_833a04ad_274874cuda3std3__48in_placeE)
_ZN40_INTERNAL_5f1a2cef_4_k_cu_833a04ad_274874cuda3std3__48in_placeE:
	.zero		1
	.type		_ZN40_INTERNAL_5f1a2cef_4_k_cu_833a04ad_274874cuda3std6ranges3__45__cpo9iter_moveE,@object
	.size		_ZN40_INTERNAL_5f1a2cef_4_k_cu_833a04ad_274874cuda3std6ranges3__45__cpo9iter_moveE,(_ZN40_INTERNAL_5f1a2cef_4_k_cu_833a04ad_274874cuda3std3__45__cpo5beginE - _ZN40_INTERNAL_5f1a2cef_4_k_cu_833a04ad_274874cuda3std6ranges3__45__cpo9iter_moveE)
_ZN40_INTERNAL_5f1a2cef_4_k_cu_833a04ad_274874cuda3std6ranges3__45__cpo9iter_moveE:
	.zero		1
	.type		_ZN40_INTERNAL_5f1a2cef_4_k_cu_833a04ad_274874cuda3std3__45__cpo5beginE,@object
	.size		_ZN40_INTERNAL_5f1a2cef_4_k_cu_833a04ad_274874cuda3std3__45__cpo5beginE,(_ZN40_INTERNAL_5f1a2cef_4_k_cu_833a04ad_274874cuda3std3__442_GLOBAL__N__5f1a2cef_4_k_cu_833a04ad_274876ignoreE - _ZN40_INTERNAL_5f1a2cef_4_k_cu_833a04ad_274874cuda3std3__45__cpo5beginE)
_ZN40_INTERNAL_5f1a2cef_4_k_cu_833a04ad_274874cuda3std3__45__cpo5beginE:
	.zero		1
	.type		_ZN40_INTERNAL_5f1a2cef_4_k_cu_833a04ad_274874cuda3std3__442_GLOBAL__N__5f1a2cef_4_k_cu_833a04ad_274876ignoreE,@object
	.size		_ZN40_INTERNAL_5f1a2cef_4_k_cu_833a04ad_274874cuda3std3__442_GLOBAL__N__5f1a2cef_4_k_cu_833a04ad_274876ignoreE,(_ZN40_INTERNAL_5f1a2cef_4_k_cu_833a04ad_274874cute7productE - _ZN40_INTERNAL_5f1a2cef_4_k_cu_833a04ad_274874cuda3std3__442_GLOBAL__N__5f1a2cef_4_k_cu_833a04ad_274876ignoreE)
_ZN40_INTERNAL_5f1a2cef_4_k_cu_833a04ad_274874cuda3std3__442_GLOBAL__N__5f1a2cef_4_k_cu_833a04ad_274876ignoreE:
	.zero		1
	.type		_ZN40_INTERNAL_5f1a2cef_4_k_cu_833a04ad_274874cute7productE,@object
	.size		_ZN40_INTERNAL_5f1a2cef_4_k_cu_833a04ad_274874cute7productE,(_ZN40_INTERNAL_5f1a2cef_4_k_cu_833a04ad_274874cuda3std3__45__cpo3endE - _ZN40_INTERNAL_5f1a2cef_4_k_cu_833a04ad_274874cute7productE)
_ZN40_INTERNAL_5f1a2cef_4_k_cu_833a04ad_274874cute7productE:
	.zero		1
	.type		_ZN40_INTERNAL_5f1a2cef_4_k_cu_833a04ad_274874cuda3std3__45__cpo3endE,@object
	.size		_ZN40_INTERNAL_5f1a2cef_4_k_cu_833a04ad_274874cuda3std3__45__cpo3endE,(_ZN40_INTERNAL_5f1a2cef_4_k_cu_833a04ad_274874cuda3std3__419piecewise_constructE - _ZN40_INTERNAL_5f1a2cef_4_k_cu_833a04ad_274874cuda3std3__45__cpo3endE)
_ZN40_INTERNAL_5f1a2cef_4_k_cu_833a04ad_274874cuda3std3__45__cpo3endE:
	.zero		1
	.type		_ZN40_INTERNAL_5f1a2cef_4_k_cu_833a04ad_274874cuda3std3__419piecewise_constructE,@object
	.size		_ZN40_INTERNAL_5f1a2cef_4_k_cu_833a04ad_274874cuda3std3__419piecewise_constructE,(_ZN40_INTERNAL_5f1a2cef_4_k_cu_833a04ad_274874cuda3std3__45__cpo4cendE - _ZN40_INTERNAL_5f1a2cef_4_k_cu_833a04ad_274874cuda3std3__419piecewise_constructE)
_ZN40_INTERNAL_5f1a2cef_4_k_cu_833a04ad_274874cuda3std3__419piecewise_constructE:
	.zero		1
	.type		_ZN40_INTERNAL_5f1a2cef_4_k_cu_833a04ad_274874cuda3std3__45__cpo4cendE,@object
	.size		_ZN40_INTERNAL_5f1a2cef_4_k_cu_833a04ad_274874cuda3std3__45__cpo4cendE,(_ZN40_INTERNAL_5f1a2cef_4_k_cu_833a04ad_274874cuda3std6ranges3__45__cpo4swapE - _ZN40_INTERNAL_5f1a2cef_4_k_cu_833a04ad_274874cuda3std3__45__cpo4cendE)
_ZN40_INTERNAL_5f1a2cef_4_k_cu_833a04ad_274874cuda3std3__45__cpo4cendE:
	.zero		1
	.type		_ZN40_INTERNAL_5f1a2cef_4_k_cu_833a04ad_274874cuda3std6ranges3__45__cpo4swapE,@object
	.size		_ZN40_INTERNAL_5f1a2cef_4_k_cu_833a04ad_274874cuda3std6ranges3__45__cpo4swapE,(.L_8 - _ZN40_INTERNAL_5f1a2cef_4_k_cu_833a04ad_274874cuda3std6ranges3__45__cpo4swapE)
_ZN40_INTERNAL_5f1a2cef_4_k_cu_833a04ad_274874cuda3std6ranges3__45__cpo4swapE:
	.zero		1
.L_8:


//--------------------- .nv.constant0._ZN7cutlass13device_kernelINS_4gemm6kernel13GemmUniversalIN4cute5tupleIJiiiiEEENS1_10collective13CollectiveMmaINS1_34MainloopSm90TmaGmmaWarpSpecializedILi7ENS5_IJNS4_1CILi1EEESB_SB_EEENS1_32KernelTmaWarpSpecializedPingpongEEENS5_IJNSA_ILi64EEENSA_ILi256EEESF_EEENS_6half_tENS5_IJlSB_lEEESI_SJ_NS4_8TiledMMAINS4_8MMA_AtomIJNS4_4SM904GMMA26MMA_64x256x16_F32F16F16_SSILNSN_5MajorE0ELSP_0ELNSN_7ScaleInE1ELSQ_1EEEEEENS4_6LayoutISC_NS5_IJNSA_ILi0EEESU_SU_EEEEENS5_IJNS4_10UnderscoreESX_SX_EEEEENS4_13SM90_TMA_LOADENS4_14ComposedLayoutINS4_7SwizzleILi3ELi4ELi3EEENS4_18smem_ptr_flag_bitsILi16EEENST_INS5_IJNSA_ILi8EEESF_EEENS5_IJSF_SB_EEEEEEEvNS4_8identityES10_S1A_vS1B_EENS_8epilogue10collective6detail29Sm90TmaWarpSpecializedAdapterINS1E_15DefaultEpilogueISI_SJ_SJ_NS1D_6thread17LinearCombinationISI_Li1EffLNS1I_9ScaleType4KindE0ELNS_15FloatRoundStyleE2ESI_EENS1_15EpilogueDefaultEEEEEvvEEEEvNT_6ParamsE --------------------------
	.section	.nv.constant0._ZN7cutlass13device_kernelINS_4gemm6kernel13GemmUniversalIN4cute5tupleIJiiiiEEENS1_10collective13CollectiveMmaINS1_34MainloopSm90TmaGmmaWarpSpecializedILi7ENS5_IJNS4_1CILi1EEESB_SB_EEENS1_32KernelTmaWarpSpecializedPingpongEEENS5_IJNSA_ILi64EEENSA_ILi256EEESF_EEENS_6half_tENS5_IJlSB_lEEESI_SJ_NS4_8TiledMMAINS4_8MMA_AtomIJNS4_4SM904GMMA26MMA_64x256x16_F32F16F16_SSILNSN_5MajorE0ELSP_0ELNSN_7ScaleInE1ELSQ_1EEEEEENS4_6LayoutISC_NS5_IJNSA_ILi0EEESU_SU_EEEEENS5_IJNS4_10UnderscoreESX_SX_EEEEENS4_13SM90_TMA_LOADENS4_14ComposedLayoutINS4_7SwizzleILi3ELi4ELi3EEENS4_18smem_ptr_flag_bitsILi16EEENST_INS5_IJNSA_ILi8EEESF_EEENS5_IJSF_SB_EEEEEEEvNS4_8identityES10_S1A_vS1B_EENS_8epilogue10collective6detail29Sm90TmaWarpSpecializedAdapterINS1E_15DefaultEpilogueISI_SJ_SJ_NS1D_6thread17LinearCombinationISI_Li1EffLNS1I_9ScaleType4KindE0ELNS_15FloatRoundStyleE2ESI_EENS1_15EpilogueDefaultEEEEEvvEEEEvNT_6ParamsE,"a",@progbits
	.sectionflags	@""
	.align	4
.nv.constant0._ZN7cutlass13device_kernelINS_4gemm6kernel13GemmUniversalIN4cute5tupleIJiiiiEEENS1_10collective13CollectiveMmaINS1_34MainloopSm90TmaGmmaWarpSpecializedILi7ENS5_IJNS4_1CILi1EEESB_SB_EEENS1_32KernelTmaWarpSpecializedPingpongEEENS5_IJNSA_ILi64EEENSA_ILi256EEESF_EEENS_6half_tENS5_IJlSB_lEEESI_SJ_NS4_8TiledMMAINS4_8MMA_AtomIJNS4_4SM904GMMA26MMA_64x256x16_F32F16F16_SSILNSN_5MajorE0ELSP_0ELNSN_7ScaleInE1ELSQ_1EEEEEENS4_6LayoutISC_NS5_IJNSA_ILi0EEESU_SU_EEEEENS5_IJNS4_10UnderscoreESX_SX_EEEEENS4_13SM90_TMA_LOADENS4_14ComposedLayoutINS4_7SwizzleILi3ELi4ELi3EEENS4_18smem_ptr_flag_bitsILi16EEENST_INS5_IJNSA_ILi8EEESF_EEENS5_IJSF_SB_EEEEEEEvNS4_8identityES10_S1A_vS1B_EENS_8epilogue10collective6detail29Sm90TmaWarpSpecializedAdapterINS1E_15DefaultEpilogueISI_SJ_SJ_NS1D_6thread17LinearCombinationISI_Li1EffLNS1I_9ScaleType4KindE0ELNS_15FloatRoundStyleE2ESI_EENS1_15EpilogueDefaultEEEEEvvEEEEvNT_6ParamsE:
	.zero		1664


//--------------------- SYMBOLS --------------------------

	.type		.nv.reservedSmem.offset0,@object
	.size		.nv.reservedSmem.offset0,0x4
	.type		__assertfail,@function
